// auto-generated by cutlass_sweep.gemm — config: {"arch": "sm_100", "cluster_m": 4, "cluster_n": 2, "dtype": "int8", "dtype_b": "int8", "layout": "nt", "stages": 0, "tile_k": 64, "tile_m": 128, "tile_n": 256}
#include "cutlass/cutlass.h"
#include "cutlass/gemm/collective/collective_builder.hpp"
#include "cutlass/gemm/device/gemm_universal_adapter.h"
#include "cutlass/gemm/kernel/gemm_universal.hpp"
#include "cutlass/epilogue/collective/collective_builder.hpp"

using ElemA = int8_t;
using ElemB = int8_t;
using ElemCD = int8_t;
using Acc  = int32_t;
using TileShape    = cute::Shape<cute::_128, cute::_256, cute::_64>;
using ClusterShape = cute::Shape<cute::_4, cute::_2, cute::_1>;

using CollectiveEpilogue = typename cutlass::epilogue::collective::CollectiveBuilder<
    cutlass::arch::Sm100, cutlass::arch::OpClassTensorOp,
    TileShape, ClusterShape,
    cutlass::epilogue::collective::EpilogueTileAuto,
    Acc, Acc,
    ElemCD, cutlass::layout::RowMajor, 128 / cutlass::sizeof_bits<ElemCD>::value,
    ElemCD, cutlass::layout::RowMajor, 128 / cutlass::sizeof_bits<ElemCD>::value,
    cutlass::epilogue::collective::EpilogueScheduleAuto
  >::CollectiveOp;

using CollectiveMainloop = typename cutlass::gemm::collective::CollectiveBuilder<
    cutlass::arch::Sm100, cutlass::arch::OpClassTensorOp,
    ElemA, cutlass::layout::RowMajor, 128 / cutlass::sizeof_bits<ElemA>::value,
    ElemB, cutlass::layout::ColumnMajor, 128 / cutlass::sizeof_bits<ElemB>::value,
    Acc,
    TileShape, ClusterShape,
    cutlass::gemm::collective::StageCountAutoCarveout<static_cast<int>(sizeof(typename CollectiveEpilogue::SharedStorage))>,
    cutlass::gemm::collective::KernelScheduleAuto
  >::CollectiveOp;

using GemmKernel = cutlass::gemm::kernel::GemmUniversal<
    cute::Shape<int,int,int,int>,
    CollectiveMainloop,
    CollectiveEpilogue
>;
using Gemm = cutlass::gemm::device::GemmUniversalAdapter<GemmKernel>;

// Force the device kernel symbol into the cubin without needing a host main.
auto* _anchor = &cutlass::device_kernel<GemmKernel>;


// ===== COMPILED SASS (sm_100a) =====

	.target	sm_100a

	.elftype	@"ET_EXEC"


//--------------------- .note.nv.tkinfo           --------------------------
	.section	.note.nv.tkinfo,"",@"SHT_NOTE"
	.sectionflags	@"SHF_NOTE_NV_TKINFO"
	.tkinfo
        /*0018*/ 	.word	0x00000002
        /*0030*/ 	.string	""
        /*0030*/ 	.string	"ptxas"
        /*0030*/ 	.string	"Cuda compilation tools, release 13.0, V13.0.88"
        /*0030*/ 	.string	"Build cuda_13.0.r13.0/compiler.36424714_0"
        /*0030*/ 	.string	"-arch sm_100a -m 64 "



//--------------------- .note.nv.cuinfo           --------------------------
	.section	.note.nv.cuinfo,"",@"SHT_NOTE"
	.sectionflags	@"SHF_NOTE_NV_CUINFO"
        /*0018*/ 	.short	0x0002
        /*001a*/ 	.short	0x0064
        /*001c*/ 	.short	0x0082
	.zero		2


//--------------------- .nv.info                  --------------------------
	.section	.nv.info,"",@"SHT_CUDA_INFO"
	.align	4


	//----- nvinfo : EIATTR_REGCOUNT
	.align		4
        /*0000*/ 	.byte	0x04, 0x2f
        /*0002*/ 	.short	(.L_20 - .L_19)
	.align		4
.L_19:
        /*0004*/ 	.word	index@(_ZN7cutlass13device_kernelINS_4gemm6kernel13GemmUniversalIN4cute5tupleIJiiiiEEENS1_10collective13CollectiveMmaINS1_35MainloopSm100TmaUmmaWarpSpecializedILi16ELi2ELi4ENS5_IJNS4_1CILi4EEENSA_ILi2EEENSA_ILi1EEEEEEEENS5_IJNSA_ILi128EEENSA_ILi256EEENSA_ILi64EEEEEEaNS5_IJlSD_lEEEaSK_NS4_8TiledMMAINS4_8MMA_AtomIJNS4_21SM100_MMA_S8_2x1SM_SSIaaiLi128ELi256ELNS4_4UMMA5MajorE0ELSP_0ELNSO_8SaturateE0EEEEEENS4_6LayoutINS5_IJSD_SD_SD_EEENS5_IJNSA_ILi0EEESV_SV_EEEEENS5_IJNS4_10UnderscoreESY_SY_EEEEENS4_28SM100_TMA_2SM_LOAD_MULTICASTENS4_14ComposedLayoutINS4_7SwizzleILi2ELi4ELi3EEENS4_18smem_ptr_flag_bitsILi8EEENST_INS5_IJNSA_ILi8EEESI_EEENS5_IJSI_SD_EEEEEEEvNS4_8identityES11_S1B_vS1C_EENS_8epilogue10collective18CollectiveEpilogueINS1E_23Sm100TmaWarpSpecializedILi4ELi2ELi32ELb0ELb0EEEJNS5_IJSI_SH_SI_EEENS5_IJNST_ISI_SD_EENST_INS5_IJNSA_ILi32EEESC_EEENS5_IJSD_SG_EEEEEEEEaSK_aSK_NS1E_6fusion15FusionCallbacksIS1I_NS1Q_17LinearCombinationIaiaiLNS_15FloatRoundStyleE2EEES1J_S1P_JEEENS4_5SM1004TMEM4LOAD26SM100_TMEM_LOAD_32dp32b32xENS4_13SM90_TMA_LOADENS12_INS13_ILi1ELi4ELi3EEES16_NST_INS5_IJS17_S1L_EEENS5_IJS1L_SD_EEEEEEENS4_39AutoVectorizingCopyWithAssumedAlignmentILi128EEENS4_14SM90_TMA_STOREES25_S27_S27_EEEvvEEEEvNT_6ParamsE)
        /*0008*/ 	.word	0x0000005e


	//----- nvinfo : EIATTR_FRAME_SIZE
	.align		4
.L_20:
        /*000c*/ 	.byte	0x04, 0x11
        /*000e*/ 	.short	(.L_22 - .L_21)
	.align		4
.L_21:
        /*0010*/ 	.word	index@($__internal_2_$__cuda_sm10x_tcgen05_guardrail_trap_unallocated_columns_being_dealloced)
        /*0014*/ 	.word	0x00000000


	//----- nvinfo : EIATTR_FRAME_SIZE
	.align		4
.L_22:
        /*0018*/ 	.byte	0x04, 0x11
        /*001a*/ 	.short	(.L_24 - .L_23)
	.align		4
.L_23:
        /*001c*/ 	.word	index@($__internal_1_$__cuda_sm10x_tcgen05_guardrail_trap_phase_invalid_during_alloc)
        /*0020*/ 	.word	0x00000000


	//----- nvinfo : EIATTR_FRAME_SIZE
	.align		4
.L_24:
        /*0024*/ 	.byte	0x04, 0x11
        /*0026*/ 	.short	(.L_26 - .L_25)
	.align		4
.L_25:
        /*0028*/ 	.word	index@($__internal_0_$__cuda_sm10x_tcgen05_guardrail_trap_col_being_dealloced_not_returned_by_alloc)
        /*002c*/ 	.word	0x00000000


	//----- nvinfo : EIATTR_FRAME_SIZE
	.align		4
.L_26:
        /*0030*/ 	.byte	0x04, 0x11
        /*0032*/ 	.short	(.L_28 - .L_27)
	.align		4
.L_27:
        /*0034*/ 	.word	index@(_ZN7cutlass13device_kernelINS_4gemm6kernel13GemmUniversalIN4cute5tupleIJiiiiEEENS1_10collective13CollectiveMmaINS1_35MainloopSm100TmaUmmaWarpSpecializedILi16ELi2ELi4ENS5_IJNS4_1CILi4EEENSA_ILi2EEENSA_ILi1EEEEEEEENS5_IJNSA_ILi128EEENSA_ILi256EEENSA_ILi64EEEEEEaNS5_IJlSD_lEEEaSK_NS4_8TiledMMAINS4_8MMA_AtomIJNS4_21SM100_MMA_S8_2x1SM_SSIaaiLi128ELi256ELNS4_4UMMA5MajorE0ELSP_0ELNSO_8SaturateE0EEEEEENS4_6LayoutINS5_IJSD_SD_SD_EEENS5_IJNSA_ILi0EEESV_SV_EEEEENS5_IJNS4_10UnderscoreESY_SY_EEEEENS4_28SM100_TMA_2SM_LOAD_MULTICASTENS4_14ComposedLayoutINS4_7SwizzleILi2ELi4ELi3EEENS4_18smem_ptr_flag_bitsILi8EEENST_INS5_IJNSA_ILi8EEESI_EEENS5_IJSI_SD_EEEEEEEvNS4_8identityES11_S1B_vS1C_EENS_8epilogue10collective18CollectiveEpilogueINS1E_23Sm100TmaWarpSpecializedILi4ELi2ELi32ELb0ELb0EEEJNS5_IJSI_SH_SI_EEENS5_IJNST_ISI_SD_EENST_INS5_IJNSA_ILi32EEESC_EEENS5_IJSD_SG_EEEEEEEEaSK_aSK_NS1E_6fusion15FusionCallbacksIS1I_NS1Q_17LinearCombinationIaiaiLNS_15FloatRoundStyleE2EEES1J_S1P_JEEENS4_5SM1004TMEM4LOAD26SM100_TMEM_LOAD_32dp32b32xENS4_13SM90_TMA_LOADENS12_INS13_ILi1ELi4ELi3EEES16_NST_INS5_IJS17_S1L_EEENS5_IJS1L_SD_EEEEEEENS4_39AutoVectorizingCopyWithAssumedAlignmentILi128EEENS4_14SM90_TMA_STOREES25_S27_S27_EEEvvEEEEvNT_6ParamsE)
        /*0038*/ 	.word	0x00000000


	//----- nvinfo : EIATTR_MIN_STACK_SIZE
	.align		4
.L_28:
        /*003c*/ 	.byte	0x04, 0x12
        /*003e*/ 	.short	(.L_30 - .L_29)
	.align		4
.L_29:
        /*0040*/ 	.word	index@(_ZN7cutlass13device_kernelINS_4gemm6kernel13GemmUniversalIN4cute5tupleIJiiiiEEENS1_10collective13CollectiveMmaINS1_35MainloopSm100TmaUmmaWarpSpecializedILi16ELi2ELi4ENS5_IJNS4_1CILi4EEENSA_ILi2EEENSA_ILi1EEEEEEEENS5_IJNSA_ILi128EEENSA_ILi256EEENSA_ILi64EEEEEEaNS5_IJlSD_lEEEaSK_NS4_8TiledMMAINS4_8MMA_AtomIJNS4_21SM100_MMA_S8_2x1SM_SSIaaiLi128ELi256ELNS4_4UMMA5MajorE0ELSP_0ELNSO_8SaturateE0EEEEEENS4_6LayoutINS5_IJSD_SD_SD_EEENS5_IJNSA_ILi0EEESV_SV_EEEEENS5_IJNS4_10UnderscoreESY_SY_EEEEENS4_28SM100_TMA_2SM_LOAD_MULTICASTENS4_14ComposedLayoutINS4_7SwizzleILi2ELi4ELi3EEENS4_18smem_ptr_flag_bitsILi8EEENST_INS5_IJNSA_ILi8EEESI_EEENS5_IJSI_SD_EEEEEEEvNS4_8identityES11_S1B_vS1C_EENS_8epilogue10collective18CollectiveEpilogueINS1E_23Sm100TmaWarpSpecializedILi4ELi2ELi32ELb0ELb0EEEJNS5_IJSI_SH_SI_EEENS5_IJNST_ISI_SD_EENST_INS5_IJNSA_ILi32EEESC_EEENS5_IJSD_SG_EEEEEEEEaSK_aSK_NS1E_6fusion15FusionCallbacksIS1I_NS1Q_17LinearCombinationIaiaiLNS_15FloatRoundStyleE2EEES1J_S1P_JEEENS4_5SM1004TMEM4LOAD26SM100_TMEM_LOAD_32dp32b32xENS4_13SM90_TMA_LOADENS12_INS13_ILi1ELi4ELi3EEES16_NST_INS5_IJS17_S1L_EEENS5_IJS1L_SD_EEEEEEENS4_39AutoVectorizingCopyWithAssumedAlignmentILi128EEENS4_14SM90_TMA_STOREES25_S27_S27_EEEvvEEEEvNT_6ParamsE)
        /*0044*/ 	.word	0x00000000
.L_30:


//--------------------- .nv.compat                --------------------------
	.section	.nv.compat,"",@"SHT_CUDA_COMPAT_INFO"
	.align	4
        /*0000*/ 	.byte	0x02, 0x09, 0x01, 0x00, 0x02, 0x02, 0x03, 0x00, 0x02, 0x05, 0x06, 0x00, 0x03, 0x07, 0x01, 0x01
        /*0010*/ 	.byte	0x02, 0x03, 0x01, 0x00, 0x02, 0x06, 0x01, 0x00, 0x04, 0x0b, 0x08, 0x00, 0x01, 0x00, 0x00, 0x00
        /*0020*/ 	.byte	0x00, 0x00, 0x00, 0x00


//--------------------- .nv.info._ZN7cutlass13device_kernelINS_4gemm6kernel13GemmUniversalIN4cute5tupleIJiiiiEEENS1_10collective13CollectiveMmaINS1_35MainloopSm100TmaUmmaWarpSpecializedILi16ELi2ELi4ENS5_IJNS4_1CILi4EEENSA_ILi2EEENSA_ILi1EEEEEEEENS5_IJNSA_ILi128EEENSA_ILi256EEENSA_ILi64EEEEEEaNS5_IJlSD_lEEEaSK_NS4_8TiledMMAINS4_8MMA_AtomIJNS4_21SM100_MMA_S8_2x1SM_SSIaaiLi128ELi256ELNS4_4UMMA5MajorE0ELSP_0ELNSO_8SaturateE0EEEEEENS4_6LayoutINS5_IJSD_SD_SD_EEENS5_IJNSA_ILi0EEESV_SV_EEEEENS5_IJNS4_10UnderscoreESY_SY_EEEEENS4_28SM100_TMA_2SM_LOAD_MULTICASTENS4_14ComposedLayoutINS4_7SwizzleILi2ELi4ELi3EEENS4_18smem_ptr_flag_bitsILi8EEENST_INS5_IJNSA_ILi8EEESI_EEENS5_IJSI_SD_EEEEEEEvNS4_8identityES11_S1B_vS1C_EENS_8epilogue10collective18CollectiveEpilogueINS1E_23Sm100TmaWarpSpecializedILi4ELi2ELi32ELb0ELb0EEEJNS5_IJSI_SH_SI_EEENS5_IJNST_ISI_SD_EENST_INS5_IJNSA_ILi32EEESC_EEENS5_IJSD_SG_EEEEEEEEaSK_aSK_NS1E_6fusion15FusionCallbacksIS1I_NS1Q_17LinearCombinationIaiaiLNS_15FloatRoundStyleE2EEES1J_S1P_JEEENS4_5SM1004TMEM4LOAD26SM100_TMEM_LOAD_32dp32b32xENS4_13SM90_TMA_LOADENS12_INS13_ILi1ELi4ELi3EEES16_NST_INS5_IJS17_S1L_EEENS5_IJS1L_SD_EEEEEEENS4_39AutoVectorizingCopyWithAssumedAlignmentILi128EEENS4_14SM90_TMA_STOREES25_S27_S27_EEEvvEEEEvNT_6ParamsE --------------------------
	.section	.nv.info._ZN7cutlass13device_kernelINS_4gemm6kernel13GemmUniversalIN4cute5tupleIJiiiiEEENS1_10collective13CollectiveMmaINS1_35MainloopSm100TmaUmmaWarpSpecializedILi16ELi2ELi4ENS5_IJNS4_1CILi4EEENSA_ILi2EEENSA_ILi1EEEEEEEENS5_IJNSA_ILi128EEENSA_ILi256EEENSA_ILi64EEEEEEaNS5_IJlSD_lEEEaSK_NS4_8TiledMMAINS4_8MMA_AtomIJNS4_21SM100_MMA_S8_2x1SM_SSIaaiLi128ELi256ELNS4_4UMMA5MajorE0ELSP_0ELNSO_8SaturateE0EEEEEENS4_6LayoutINS5_IJSD_SD_SD_EEENS5_IJNSA_ILi0EEESV_SV_EEEEENS5_IJNS4_10UnderscoreESY_SY_EEEEENS4_28SM100_TMA_2SM_LOAD_MULTICASTENS4_14ComposedLayoutINS4_7SwizzleILi2ELi4ELi3EEENS4_18smem_ptr_flag_bitsILi8EEENST_INS5_IJNSA_ILi8EEESI_EEENS5_IJSI_SD_EEEEEEEvNS4_8identityES11_S1B_vS1C_EENS_8epilogue10collective18CollectiveEpilogueINS1E_23Sm100TmaWarpSpecializedILi4ELi2ELi32ELb0ELb0EEEJNS5_IJSI_SH_SI_EEENS5_IJNST_ISI_SD_EENST_INS5_IJNSA_ILi32EEESC_EEENS5_IJSD_SG_EEEEEEEEaSK_aSK_NS1E_6fusion15FusionCallbacksIS1I_NS1Q_17LinearCombinationIaiaiLNS_15FloatRoundStyleE2EEES1J_S1P_JEEENS4_5SM1004TMEM4LOAD26SM100_TMEM_LOAD_32dp32b32xENS4_13SM90_TMA_LOADENS12_INS13_ILi1ELi4ELi3EEES16_NST_INS5_IJS17_S1L_EEENS5_IJS1L_SD_EEEEEEENS4_39AutoVectorizingCopyWithAssumedAlignmentILi128EEENS4_14SM90_TMA_STOREES25_S27_S27_EEEvvEEEEvNT_6ParamsE,"",@"SHT_CUDA_INFO"
	.sectionflags	@""
	.align	4


	//----- nvinfo : EIATTR_CUDA_API_VERSION
	.align		4
        /*0000*/ 	.byte	0x04, 0x37
        /*0002*/ 	.short	(.L_32 - .L_31)
.L_31:
        /*0004*/ 	.word	0x00000082


	//----- nvinfo : EIATTR_KPARAM_INFO
	.align		4
.L_32:
        /*0008*/ 	.byte	0x04, 0x17
        /*000a*/ 	.short	(.L_34 - .L_33)
.L_33:
        /*000c*/ 	.word	0x00000000
        /*0010*/ 	.short	0x0000
        /*0012*/ 	.short	0x0000
        /*0014*/ 	.byte	0x00, 0xf0, 0x01, 0x20


	//----- nvinfo : EIATTR_AT_ENTRY_FRAGMENTS
	.align		4
.L_34:
        /*0018*/ 	.byte	0x04, 0x4f
        /*001a*/ 	.short	(.L_36 - .L_35)


	//   ....[0]....
.L_35:
        /*001c*/ 	.word	0x00000007


	//----- nvinfo : EIATTR_RESERVED_SMEM_USED
	.align		4
.L_36:
        /*0020*/ 	.byte	0x01, 0x41
	.zero		2


	//----- nvinfo : EIATTR_SPARSE_MMA_MASK
	.align		4
        /*0024*/ 	.byte	0x03, 0x50
        /*0026*/ 	.short	0x0000


	//----- nvinfo : EIATTR_TCGEN05_2CTA_USED
	.align		4
        /*0028*/ 	.byte	0x01, 0x52
	.zero		2


	//----- nvinfo : EIATTR_MAXREG_COUNT
	.align		4
        /*002c*/ 	.byte	0x03, 0x1b
        /*002e*/ 	.short	0x00ff


	//----- nvinfo : EIATTR_NUM_BARRIERS
	.align		4
        /*0030*/ 	.byte	0x02, 0x4c
        /*0032*/ 	.byte	0x07
	.zero		1


	//----- nvinfo : EIATTR_EXTERNS
	.align		4
        /*0034*/ 	.byte	0x04, 0x0f
        /*0036*/ 	.short	(.L_38 - .L_37)


	//   ....[0]....
	.align		4
.L_37:
        /*0038*/ 	.word	index@(__assertfail)


	//----- nvinfo : EIATTR_MERCURY_ISA_VERSION
	.align		4
.L_38:
        /*003c*/ 	.byte	0x03, 0x5f
        /*003e*/ 	.short	0x0101


	//----- nvinfo : EIATTR_INT_WARP_WIDE_INSTR_OFFSETS
	.align		4
        /*0040*/ 	.byte	0x04, 0x31
        /*0042*/ 	.short	(.L_40 - .L_39)


	//   ....[0]....
.L_39:
        /*0044*/ 	.word	0x00000f10


	//   ....[1]....
        /*0048*/ 	.word	0x00000fb0


	//   ....[2]....
        /*004c*/ 	.word	0x00004c00


	//   ....[3]....
        /*0050*/ 	.word	0x00004c30


	//   ....[4]....
        /*0054*/ 	.word	0x00004c50


	//   ....[5]....
        /*0058*/ 	.word	0x00005790


	//   ....[6]....
        /*005c*/ 	.word	0x00005830


	//   ....[7]....
        /*0060*/ 	.word	0x000058f0


	//   ....[8]....
        /*0064*/ 	.word	0x00005960


	//   ....[9]....
        /*0068*/ 	.word	0x00005a20


	//   ....[10]....
        /*006c*/ 	.word	0x00005ac0


	//   ....[11]....
        /*0070*/ 	.word	0x00005b30


	//   ....[12]....
        /*0074*/ 	.word	0x00005bf0


	//   ....[13]....
        /*0078*/ 	.word	0x00005c90


	//   ....[14]....
        /*007c*/ 	.word	0x00005d30


	//   ....[15]....
        /*0080*/ 	.word	0x00005e20


	//   ....[16]....
        /*0084*/ 	.word	0x00005ef0


	//----- nvinfo : EIATTR_COOP_GROUP_MASK_REGIDS
	.align		4
.L_40:
        /*0088*/ 	.byte	0x04, 0x29
        /*008a*/ 	.short	(.L_42 - .L_41)


	//   ....[0]....
.L_41:
        /*008c*/ 	.word	0xffffffff


	//   ....[1]....
        /*0090*/ 	.word	0xffffffff


	//   ....[2]....
        /*0094*/ 	.word	0xffffffff


	//   ....[3]....
        /*0098*/ 	.word	0xffffffff


	//   ....[4]....
        /*009c*/ 	.word	0xffffffff


	//   ....[5]....
        /*00a0*/ 	.word	0xffffffff


	//   ....[6]....
        /*00a4*/ 	.word	0xffffffff


	//   ....[7]....
        /*00a8*/ 	.word	0xffffffff


	//   ....[8]....
        /*00ac*/ 	.word	0xffffffff


	//   ....[9]....
        /*00b0*/ 	.word	0xffffffff


	//   ....[10]....
        /*00b4*/ 	.word	0xffffffff


	//   ....[11]....
        /*00b8*/ 	.word	0xffffffff


	//   ....[12]....
        /*00bc*/ 	.word	0xffffffff


	//   ....[13]....
        /*00c0*/ 	.word	0xffffffff


	//----- nvinfo : EIATTR_COOP_GROUP_INSTR_OFFSETS
	.align		4
.L_42:
        /*00c4*/ 	.byte	0x04, 0x28
        /*00c6*/ 	.short	(.L_44 - .L_43)


	//   ....[0]....
.L_43:
        /*00c8*/ 	.word	0x000000b0


	//   ....[1]....
        /*00cc*/ 	.word	0x00000510


	//   ....[2]....
        /*00d0*/ 	.word	0x00000880


	//   ....[3]....
        /*00d4*/ 	.word	0x00000a10


	//   ....[4]....
        /*00d8*/ 	.word	0x00000b00


	//   ....[5]....
        /*00dc*/ 	.word	0x00000c60


	//   ....[6]....
        /*00e0*/ 	.word	0x00000df0


	//   ....[7]....
        /*00e4*/ 	.word	0x00001030


	//   ....[8]....
        /*00e8*/ 	.word	0x00002550


	//   ....[9]....
        /*00ec*/ 	.word	0x00003ac0


	//   ....[10]....
        /*00f0*/ 	.word	0x00003f90


	//   ....[11]....
        /*00f4*/ 	.word	0x00003fc0


	//   ....[12]....
        /*00f8*/ 	.word	0x00004b00


	//   ....[13]....
        /*00fc*/ 	.word	0x00004d10


	//----- nvinfo : EIATTR_VRC_CTA_INIT_COUNT
	.align		4
.L_44:
        /*0100*/ 	.byte	0x02, 0x4a
        /*0102*/ 	.byte	0x80
	.zero		1


	//----- nvinfo : EIATTR_SYSCALL_OFFSETS
	.align		4
        /*0104*/ 	.byte	0x04, 0x46
        /*0106*/ 	.short	(.L_46 - .L_45)


	//   ....[0]....
.L_45:
        /*0108*/ 	.word	0x00006a60


	//   ....[1]....
        /*010c*/ 	.word	0x00006ba0


	//   ....[2]....
        /*0110*/ 	.word	0x00007370


	//   ....[3]....
        /*0114*/ 	.word	0x00008160


	//   ....[4]....
        /*0118*/ 	.word	0x00008ef0


	//   ....[5]....
        /*011c*/ 	.word	0x00009c90


	//----- nvinfo : EIATTR_MBARRIER_INSTR_OFFSETS
	.align		4
.L_46:
        /*0120*/ 	.byte	0x04, 0x39
        /*0122*/ 	.short	(.L_48 - .L_47)


	//   ....[0]....
.L_47:
        /*0124*/ 	.word	0x00000660
        /*0128*/ 	.word	0x000000ff
        /*012c*/ 	.word	0x00000000
        /*0130*/ 	.short	0x0100
        /*0132*/ 	.byte	0x04
	.zero		1


	//   ....[1]....
        /*0134*/ 	.word	0x00000670
        /*0138*/ 	.word	0x000000ff
        /*013c*/ 	.word	0x00000080
        /*0140*/ 	.short	0x0100
        /*0142*/ 	.byte	0x04
	.zero		1


	//   ....[2]....
        /*0144*/ 	.word	0x00000680
        /*0148*/ 	.word	0x000000ff
        /*014c*/ 	.word	0x00000008
        /*0150*/ 	.short	0x0100
        /*0152*/ 	.byte	0x04
	.zero		1


	//   ....[3]....
        /*0154*/ 	.word	0x00000690
        /*0158*/ 	.word	0x000000ff
        /*015c*/ 	.word	0x00000088
        /*0160*/ 	.short	0x0100
        /*0162*/ 	.byte	0x04
	.zero		1


	//   ....[4]....
        /*0164*/ 	.word	0x000006a0
        /*0168*/ 	.word	0x000000ff
        /*016c*/ 	.word	0x00000010
        /*0170*/ 	.short	0x0100
        /*0172*/ 	.byte	0x04
	.zero		1


	//   ....[5]....
        /*0174*/ 	.word	0x000006b0
        /*0178*/ 	.word	0x000000ff
        /*017c*/ 	.word	0x00000090
        /*0180*/ 	.short	0x0100
        /*0182*/ 	.byte	0x04
	.zero		1


	//   ....[6]....
        /*0184*/ 	.word	0x000006c0
        /*0188*/ 	.word	0x000000ff
        /*018c*/ 	.word	0x00000018
        /*0190*/ 	.short	0x0100
        /*0192*/ 	.byte	0x04
	.zero		1


	//   ....[7]....
        /*0194*/ 	.word	0x000006d0
        /*0198*/ 	.word	0x000000ff
        /*019c*/ 	.word	0x00000098
        /*01a0*/ 	.short	0x0100
        /*01a2*/ 	.byte	0x04
	.zero		1


	//   ....[8]....
        /*01a4*/ 	.word	0x000006e0
        /*01a8*/ 	.word	0x000000ff
        /*01ac*/ 	.word	0x00000020
        /*01b0*/ 	.short	0x0100
        /*01b2*/ 	.byte	0x04
	.zero		1


	//   ....[9]....
        /*01b4*/ 	.word	0x000006f0
        /*01b8*/ 	.word	0x000000ff
        /*01bc*/ 	.word	0x000000a0
        /*01c0*/ 	.short	0x0100
        /*01c2*/ 	.byte	0x04
	.zero		1


	//   ....[10]....
        /*01c4*/ 	.word	0x00000700
        /*01c8*/ 	.word	0x000000ff
        /*01cc*/ 	.word	0x00000028
        /*01d0*/ 	.short	0x0100
        /*01d2*/ 	.byte	0x04
	.zero		1


	//   ....[11]....
        /*01d4*/ 	.word	0x00000710
        /*01d8*/ 	.word	0x000000ff
        /*01dc*/ 	.word	0x000000a8
        /*01e0*/ 	.short	0x0100
        /*01e2*/ 	.byte	0x04
	.zero		1


	//   ....[12]....
        /*01e4*/ 	.word	0x00000720
        /*01e8*/ 	.word	0x000000ff
        /*01ec*/ 	.word	0x00000030
        /*01f0*/ 	.short	0x0100
        /*01f2*/ 	.byte	0x04
	.zero		1


	//   ....[13]....
        /*01f4*/ 	.word	0x00000730
        /*01f8*/ 	.word	0x000000ff
        /*01fc*/ 	.word	0x000000b0
        /*0200*/ 	.short	0x0100
        /*0202*/ 	.byte	0x04
	.zero		1


	//   ....[14]....
        /*0204*/ 	.word	0x00000740
        /*0208*/ 	.word	0x000000ff
        /*020c*/ 	.word	0x00000038
        /*0210*/ 	.short	0x0100
        /*0212*/ 	.byte	0x04
	.zero		1


	//   ....[15]....
        /*0214*/ 	.word	0x00000750
        /*0218*/ 	.word	0x000000ff
        /*021c*/ 	.word	0x000000b8
        /*0220*/ 	.short	0x0100
        /*0222*/ 	.byte	0x04
	.zero		1


	//   ....[16]....
        /*0224*/ 	.word	0x00000760
        /*0228*/ 	.word	0x000000ff
        /*022c*/ 	.word	0x00000040
        /*0230*/ 	.short	0x0100
        /*0232*/ 	.byte	0x04
	.zero		1


	//   ....[17]....
        /*0234*/ 	.word	0x00000770
        /*0238*/ 	.word	0x000000ff
        /*023c*/ 	.word	0x000000c0
        /*0240*/ 	.short	0x0100
        /*0242*/ 	.byte	0x04
	.zero		1


	//   ....[18]....
        /*0244*/ 	.word	0x00000780
        /*0248*/ 	.word	0x000000ff
        /*024c*/ 	.word	0x00000048
        /*0250*/ 	.short	0x0100
        /*0252*/ 	.byte	0x04
	.zero		1


	//   ....[19]....
        /*0254*/ 	.word	0x00000790
        /*0258*/ 	.word	0x000000ff
        /*025c*/ 	.word	0x000000c8
        /*0260*/ 	.short	0x0100
        /*0262*/ 	.byte	0x04
	.zero		1


	//   ....[20]....
        /*0264*/ 	.word	0x000007a0
        /*0268*/ 	.word	0x000000ff
        /*026c*/ 	.word	0x00000050
        /*0270*/ 	.short	0x0100
        /*0272*/ 	.byte	0x04
	.zero		1


	//   ....[21]....
        /*0274*/ 	.word	0x000007b0
        /*0278*/ 	.word	0x000000ff
        /*027c*/ 	.word	0x000000d0
        /*0280*/ 	.short	0x0100
        /*0282*/ 	.byte	0x04
	.zero		1


	//   ....[22]....
        /*0284*/ 	.word	0x000007c0
        /*0288*/ 	.word	0x000000ff
        /*028c*/ 	.word	0x00000058
        /*0290*/ 	.short	0x0100
        /*0292*/ 	.byte	0x04
	.zero		1


	//   ....[23]....
        /*0294*/ 	.word	0x000007d0
        /*0298*/ 	.word	0x000000ff
        /*029c*/ 	.word	0x000000d8
        /*02a0*/ 	.short	0x0100
        /*02a2*/ 	.byte	0x04
	.zero		1


	//   ....[24]....
        /*02a4*/ 	.word	0x000007e0
        /*02a8*/ 	.word	0x000000ff
        /*02ac*/ 	.word	0x00000060
        /*02b0*/ 	.short	0x0100
        /*02b2*/ 	.byte	0x04
	.zero		1


	//   ....[25]....
        /*02b4*/ 	.word	0x000007f0
        /*02b8*/ 	.word	0x000000ff
        /*02bc*/ 	.word	0x000000e0
        /*02c0*/ 	.short	0x0100
        /*02c2*/ 	.byte	0x04
	.zero		1


	//   ....[26]....
        /*02c4*/ 	.word	0x00000800
        /*02c8*/ 	.word	0x000000ff
        /*02cc*/ 	.word	0x00000068
        /*02d0*/ 	.short	0x0100
        /*02d2*/ 	.byte	0x04
	.zero		1


	//   ....[27]....
        /*02d4*/ 	.word	0x00000810
        /*02d8*/ 	.word	0x000000ff
        /*02dc*/ 	.word	0x000000e8
        /*02e0*/ 	.short	0x0100
        /*02e2*/ 	.byte	0x04
	.zero		1


	//   ....[28]....
        /*02e4*/ 	.word	0x00000820
        /*02e8*/ 	.word	0x000000ff
        /*02ec*/ 	.word	0x00000070
        /*02f0*/ 	.short	0x0100
        /*02f2*/ 	.byte	0x04
	.zero		1


	//   ....[29]....
        /*02f4*/ 	.word	0x00000830
        /*02f8*/ 	.word	0x000000ff
        /*02fc*/ 	.word	0x000000f0
        /*0300*/ 	.short	0x0100
        /*0302*/ 	.byte	0x04
	.zero		1


	//   ....[30]....
        /*0304*/ 	.word	0x00000840
        /*0308*/ 	.word	0x000000ff
        /*030c*/ 	.word	0x00000078
        /*0310*/ 	.short	0x0100
        /*0312*/ 	.byte	0x04
	.zero		1


	//   ....[31]....
        /*0314*/ 	.word	0x00000850
        /*0318*/ 	.word	0x000000ff
        /*031c*/ 	.word	0x000000f8
        /*0320*/ 	.short	0x0100
        /*0322*/ 	.byte	0x04
	.zero		1


	//   ....[32]....
        /*0324*/ 	.word	0x00000980
        /*0328*/ 	.word	0x000000ff
        /*032c*/ 	.word	0x00000100
        /*0330*/ 	.short	0x0100
        /*0332*/ 	.byte	0x04
	.zero		1


	//   ....[33]....
        /*0334*/ 	.word	0x00000990
        /*0338*/ 	.word	0x000000ff
        /*033c*/ 	.word	0x00000120
        /*0340*/ 	.short	0x0100
        /*0342*/ 	.byte	0x04
	.zero		1


	//   ....[34]....
        /*0344*/ 	.word	0x000009a0
        /*0348*/ 	.word	0x000000ff
        /*034c*/ 	.word	0x00000108
        /*0350*/ 	.short	0x0100
        /*0352*/ 	.byte	0x04
	.zero		1


	//   ....[35]....
        /*0354*/ 	.word	0x000009b0
        /*0358*/ 	.word	0x000000ff
        /*035c*/ 	.word	0x00000128
        /*0360*/ 	.short	0x0100
        /*0362*/ 	.byte	0x04
	.zero		1


	//   ....[36]....
        /*0364*/ 	.word	0x000009c0
        /*0368*/ 	.word	0x000000ff
        /*036c*/ 	.word	0x00000110
        /*0370*/ 	.short	0x0100
        /*0372*/ 	.byte	0x04
	.zero		1


	//   ....[37]....
        /*0374*/ 	.word	0x000009d0
        /*0378*/ 	.word	0x000000ff
        /*037c*/ 	.word	0x00000130
        /*0380*/ 	.short	0x0100
        /*0382*/ 	.byte	0x04
	.zero		1


	//   ....[38]....
        /*0384*/ 	.word	0x000009e0
        /*0388*/ 	.word	0x000000ff
        /*038c*/ 	.word	0x00000118
        /*0390*/ 	.short	0x0100
        /*0392*/ 	.byte	0x04
	.zero		1


	//   ....[39]....
        /*0394*/ 	.word	0x000009f0
        /*0398*/ 	.word	0x000000ff
        /*039c*/ 	.word	0x00000138
        /*03a0*/ 	.short	0x0100
        /*03a2*/ 	.byte	0x04
	.zero		1


	//   ....[40]....
        /*03a4*/ 	.word	0x00000ad0
        /*03a8*/ 	.word	0x000000ff
        /*03ac*/ 	.word	0x00000140
        /*03b0*/ 	.short	0x0100
        /*03b2*/ 	.byte	0x06
	.zero		1


	//   ....[41]....
        /*03b4*/ 	.word	0x00000ae0
        /*03b8*/ 	.word	0x000000ff
        /*03bc*/ 	.word	0x00000148
        /*03c0*/ 	.short	0x0100
        /*03c2*/ 	.byte	0x06
	.zero		1


	//   ....[42]....
        /*03c4*/ 	.word	0x00000c10
        /*03c8*/ 	.word	0x000000ff
        /*03cc*/ 	.word	0x00000150
        /*03d0*/ 	.short	0x0100
        /*03d2*/ 	.byte	0x06
	.zero		1


	//   ....[43]....
        /*03d4*/ 	.word	0x00000c20
        /*03d8*/ 	.word	0x000000ff
        /*03dc*/ 	.word	0x00000160
        /*03e0*/ 	.short	0x0100
        /*03e2*/ 	.byte	0x06
	.zero		1


	//   ....[44]....
        /*03e4*/ 	.word	0x00000c30
        /*03e8*/ 	.word	0x000000ff
        /*03ec*/ 	.word	0x00000158
        /*03f0*/ 	.short	0x0100
        /*03f2*/ 	.byte	0x06
	.zero		1


	//   ....[45]....
        /*03f4*/ 	.word	0x00000c40
        /*03f8*/ 	.word	0x000000ff
        /*03fc*/ 	.word	0x00000168
        /*0400*/ 	.short	0x0100
        /*0402*/ 	.byte	0x06
	.zero		1


	//   ....[46]....
        /*0404*/ 	.word	0x00000d60
        /*0408*/ 	.word	0x000000ff
        /*040c*/ 	.word	0x00000170
        /*0410*/ 	.short	0x0100
        /*0412*/ 	.byte	0x04
	.zero		1


	//   ....[47]....
        /*0414*/ 	.word	0x00000d70
        /*0418*/ 	.word	0x000000ff
        /*041c*/ 	.word	0x00000190
        /*0420*/ 	.short	0x0100
        /*0422*/ 	.byte	0x04
	.zero		1


	//   ....[48]....
        /*0424*/ 	.word	0x00000d80
        /*0428*/ 	.word	0x000000ff
        /*042c*/ 	.word	0x00000178
        /*0430*/ 	.short	0x0100
        /*0432*/ 	.byte	0x04
	.zero		1


	//   ....[49]....
        /*0434*/ 	.word	0x00000d90
        /*0438*/ 	.word	0x000000ff
        /*043c*/ 	.word	0x00000198
        /*0440*/ 	.short	0x0100
        /*0442*/ 	.byte	0x04
	.zero		1


	//   ....[50]....
        /*0444*/ 	.word	0x00000da0
        /*0448*/ 	.word	0x000000ff
        /*044c*/ 	.word	0x00000180
        /*0450*/ 	.short	0x0100
        /*0452*/ 	.byte	0x04
	.zero		1


	//   ....[51]....
        /*0454*/ 	.word	0x00000db0
        /*0458*/ 	.word	0x000000ff
        /*045c*/ 	.word	0x000001a0
        /*0460*/ 	.short	0x0100
        /*0462*/ 	.byte	0x04
	.zero		1


	//   ....[52]....
        /*0464*/ 	.word	0x00000dc0
        /*0468*/ 	.word	0x000000ff
        /*046c*/ 	.word	0x00000188
        /*0470*/ 	.short	0x0100
        /*0472*/ 	.byte	0x04
	.zero		1


	//   ....[53]....
        /*0474*/ 	.word	0x00000dd0
        /*0478*/ 	.word	0x000000ff
        /*047c*/ 	.word	0x000001a8
        /*0480*/ 	.short	0x0100
        /*0482*/ 	.byte	0x04
	.zero		1


	//   ....[54]....
        /*0484*/ 	.word	0x00000ec0
        /*0488*/ 	.word	0x000000ff
        /*048c*/ 	.word	0x000001b0
        /*0490*/ 	.short	0x0100
        /*0492*/ 	.byte	0x04
	.zero		1


	//   ....[55]....
        /*0494*/ 	.word	0x00000ed0
        /*0498*/ 	.word	0x000000ff
        /*049c*/ 	.word	0x000001c0
        /*04a0*/ 	.short	0x0100
        /*04a2*/ 	.byte	0x04
	.zero		1


	//   ....[56]....
        /*04a4*/ 	.word	0x00000ee0
        /*04a8*/ 	.word	0x000000ff
        /*04ac*/ 	.word	0x000001b8
        /*04b0*/ 	.short	0x0100
        /*04b2*/ 	.byte	0x04
	.zero		1


	//   ....[57]....
        /*04b4*/ 	.word	0x00000ef0
        /*04b8*/ 	.word	0x000000ff
        /*04bc*/ 	.word	0x000001c8
        /*04c0*/ 	.short	0x0100
        /*04c2*/ 	.byte	0x04
	.zero		1


	//   ....[58]....
        /*04c4*/ 	.word	0x00000ff0
        /*04c8*/ 	.word	0x000000ff
        /*04cc*/ 	.word	0x000001d0
        /*04d0*/ 	.short	0x0100
        /*04d2*/ 	.byte	0x06
	.zero		1


	//   ....[59]....
        /*04d4*/ 	.word	0x00001d50
        /*04d8*/ 	.word	0x00000000
        /*04dc*/ 	.word	0x000001c0
        /*04e0*/ 	.short	0x010a
        /*04e2*/ 	.byte	0xff
	.zero		1


	//   ....[60]....
        /*04e4*/ 	.word	0x00001d80
        /*04e8*/ 	.word	0x00000000
        /*04ec*/ 	.word	0x000001b0
        /*04f0*/ 	.short	0x0101
        /*04f2*/ 	.byte	0xff
	.zero		1


	//   ....[61]....
        /*04f4*/ 	.word	0x00001e40
        /*04f8*/ 	.word	0x000000ff
        /*04fc*/ 	.word	0x00000080
        /*0500*/ 	.short	0x010a
        /*0502*/ 	.byte	0x04
	.zero		1


	//   ....[62]....
        /*0504*/ 	.word	0x00001f10
        /*0508*/ 	.word	0x000000ff
        /*050c*/ 	.word	0x00000080
        /*0510*/ 	.short	0x010a
        /*0512*/ 	.byte	0x21
	.zero		1


	//   ....[63]....
        /*0514*/ 	.word	0x000020c0
        /*0518*/ 	.word	0x000000ff
        /*051c*/ 	.word	0x00000080
        /*0520*/ 	.short	0x010a
        /*0522*/ 	.byte	0x07
	.zero		1


	//   ....[64]....
        /*0524*/ 	.word	0x000021e0
        /*0528*/ 	.word	0x000000ff
        /*052c*/ 	.word	0x00000148
        /*0530*/ 	.short	0x0101
        /*0532*/ 	.byte	0x06
	.zero		1


	//   ....[65]....
        /*0534*/ 	.word	0x00002200
        /*0538*/ 	.word	0x000000ff
        /*053c*/ 	.word	0x00000080
        /*0540*/ 	.short	0x010a
        /*0542*/ 	.byte	0x04
	.zero		1


	//   ....[66]....
        /*0544*/ 	.word	0x00002280
        /*0548*/ 	.word	0x000000ff
        /*054c*/ 	.word	0x00000080
        /*0550*/ 	.short	0x010a
        /*0552*/ 	.byte	0x11
	.zero		1


	//   ....[67]....
        /*0554*/ 	.word	0x00002410
        /*0558*/ 	.word	0x000000ff
        /*055c*/ 	.word	0x00000080
        /*0560*/ 	.short	0x010a
        /*0562*/ 	.byte	0x08
	.zero		1


	//   ....[68]....
        /*0564*/ 	.word	0x00002580
        /*0568*/ 	.word	0x00000003
        /*056c*/ 	.word	0x00000150
        /*0570*/ 	.short	0x010a
        /*0572*/ 	.byte	0xff
	.zero		1


	//   ....[69]....
        /*0574*/ 	.word	0x000026d0
        /*0578*/ 	.word	0x00000000
        /*057c*/ 	.word	0x00000000
        /*0580*/ 	.short	0x0101
        /*0582*/ 	.byte	0xff
	.zero		1


	//   ....[70]....
        /*0584*/ 	.word	0x00002c80
        /*0588*/ 	.word	0x000000ff
        /*058c*/ 	.word	0x00000000
        /*0590*/ 	.short	0x010a
        /*0592*/ 	.byte	0x04
	.zero		1


	//   ....[71]....
        /*0594*/ 	.word	0x00002d10
        /*0598*/ 	.word	0x000000ff
        /*059c*/ 	.word	0x00000000
        /*05a0*/ 	.short	0x010a
        /*05a2*/ 	.byte	0x05
	.zero		1


	//   ....[72]....
        /*05a4*/ 	.word	0x00002da0
        /*05a8*/ 	.word	0x000000ff
        /*05ac*/ 	.word	0x00000000
        /*05b0*/ 	.short	0x010a
        /*05b2*/ 	.byte	0x05
	.zero		1


	//   ....[73]....
        /*05b4*/ 	.word	0x00002e30
        /*05b8*/ 	.word	0x000000ff
        /*05bc*/ 	.word	0x00000000
        /*05c0*/ 	.short	0x010a
        /*05c2*/ 	.byte	0x05
	.zero		1


	//   ....[74]....
        /*05c4*/ 	.word	0x00002ec0
        /*05c8*/ 	.word	0x000000ff
        /*05cc*/ 	.word	0x00000000
        /*05d0*/ 	.short	0x010a
        /*05d2*/ 	.byte	0x05
	.zero		1


	//   ....[75]....
        /*05d4*/ 	.word	0x00002f50
        /*05d8*/ 	.word	0x000000ff
        /*05dc*/ 	.word	0x00000000
        /*05e0*/ 	.short	0x010a
        /*05e2*/ 	.byte	0x05
	.zero		1


	//   ....[76]....
        /*05e4*/ 	.word	0x00002fe0
        /*05e8*/ 	.word	0x000000ff
        /*05ec*/ 	.word	0x00000000
        /*05f0*/ 	.short	0x010a
        /*05f2*/ 	.byte	0x05
	.zero		1


	//   ....[77]....
        /*05f4*/ 	.word	0x00003070
        /*05f8*/ 	.word	0x000000ff
        /*05fc*/ 	.word	0x00000000
        /*0600*/ 	.short	0x010a
        /*0602*/ 	.byte	0x05
	.zero		1


	//   ....[78]....
        /*0604*/ 	.word	0x00003100
        /*0608*/ 	.word	0x000000ff
        /*060c*/ 	.word	0x00000000
        /*0610*/ 	.short	0x010a
        /*0612*/ 	.byte	0x05
	.zero		1


	//   ....[79]....
        /*0614*/ 	.word	0x00003190
        /*0618*/ 	.word	0x000000ff
        /*061c*/ 	.word	0x00000000
        /*0620*/ 	.short	0x010a
        /*0622*/ 	.byte	0x05
	.zero		1


	//   ....[80]....
        /*0624*/ 	.word	0x00003220
        /*0628*/ 	.word	0x000000ff
        /*062c*/ 	.word	0x00000000
        /*0630*/ 	.short	0x010a
        /*0632*/ 	.byte	0x05
	.zero		1


	//   ....[81]....
        /*0634*/ 	.word	0x000032b0
        /*0638*/ 	.word	0x000000ff
        /*063c*/ 	.word	0x00000000
        /*0640*/ 	.short	0x010a
        /*0642*/ 	.byte	0x05
	.zero		1


	//   ....[82]....
        /*0644*/ 	.word	0x00003340
        /*0648*/ 	.word	0x000000ff
        /*064c*/ 	.word	0x00000000
        /*0650*/ 	.short	0x010a
        /*0652*/ 	.byte	0x05
	.zero		1


	//   ....[83]....
        /*0654*/ 	.word	0x000033d0
        /*0658*/ 	.word	0x000000ff
        /*065c*/ 	.word	0x00000000
        /*0660*/ 	.short	0x010a
        /*0662*/ 	.byte	0x05
	.zero		1


	//   ....[84]....
        /*0664*/ 	.word	0x00003460
        /*0668*/ 	.word	0x000000ff
        /*066c*/ 	.word	0x00000000
        /*0670*/ 	.short	0x010a
        /*0672*/ 	.byte	0x05
	.zero		1


	//   ....[85]....
        /*0674*/ 	.word	0x00003500
        /*0678*/ 	.word	0x00000000
        /*067c*/ 	.word	0x00000000
        /*0680*/ 	.short	0x010a
        /*0682*/ 	.byte	0xff
	.zero		1


	//   ....[86]....
        /*0684*/ 	.word	0x00003620
        /*0688*/ 	.word	0x00000002
        /*068c*/ 	.word	0x000001b0
        /*0690*/ 	.short	0x010a
        /*0692*/ 	.byte	0xff
	.zero		1


	//   ....[87]....
        /*0694*/ 	.word	0x00003690
        /*0698*/ 	.word	0x00000002
        /*069c*/ 	.word	0x00000000
        /*06a0*/ 	.short	0x0101
        /*06a2*/ 	.byte	0xff
	.zero		1


	//   ....[88]....
        /*06a4*/ 	.word	0x000036b0
        /*06a8*/ 	.word	0x000000ff
        /*06ac*/ 	.word	0x00000160
        /*06b0*/ 	.short	0x010a
        /*06b2*/ 	.byte	0x04
	.zero		1


	//   ....[89]....
        /*06b4*/ 	.word	0x000037d0
        /*06b8*/ 	.word	0x00000002
        /*06bc*/ 	.word	0x00000150
        /*06c0*/ 	.short	0x010a
        /*06c2*/ 	.byte	0xff
	.zero		1


	//   ....[90]....
        /*06c4*/ 	.word	0x000038d0
        /*06c8*/ 	.word	0x00000002
        /*06cc*/ 	.word	0x00000000
        /*06d0*/ 	.short	0x0101
        /*06d2*/ 	.byte	0xff
	.zero		1


	//   ....[91]....
        /*06d4*/ 	.word	0x00003960
        /*06d8*/ 	.word	0x000000ff
        /*06dc*/ 	.word	0x00000160
        /*06e0*/ 	.short	0x0106
        /*06e2*/ 	.byte	0x04
	.zero		1


	//   ....[92]....
        /*06e4*/ 	.word	0x00003980
        /*06e8*/ 	.word	0x000000ff
        /*06ec*/ 	.word	0x00000160
        /*06f0*/ 	.short	0x010a
        /*06f2*/ 	.byte	0x04
	.zero		1


	//   ....[93]....
        /*06f4*/ 	.word	0x00003a10
        /*06f8*/ 	.word	0x000000ff
        /*06fc*/ 	.word	0x00000160
        /*0700*/ 	.short	0x0106
        /*0702*/ 	.byte	0x07
	.zero		1


	//   ....[94]....
        /*0704*/ 	.word	0x00003a50
        /*0708*/ 	.word	0x00000000
        /*070c*/ 	.word	0x00000160
        /*0710*/ 	.short	0x010a
        /*0712*/ 	.byte	0xff
	.zero		1


	//   ....[95]....
        /*0714*/ 	.word	0x00003c90
        /*0718*/ 	.word	0x000000ff
        /*071c*/ 	.word	0x00000008
        /*0720*/ 	.short	0x010a
        /*0722*/ 	.byte	0x05
	.zero		1


	//   ....[96]....
        /*0724*/ 	.word	0x00003cb0
        /*0728*/ 	.word	0x000000ff
        /*072c*/ 	.word	0x00000008
        /*0730*/ 	.short	0x010a
        /*0732*/ 	.byte	0x05
	.zero		1


	//   ....[97]....
        /*0734*/ 	.word	0x00003e40
        /*0738*/ 	.word	0x000000ff
        /*073c*/ 	.word	0x00000008
        /*0740*/ 	.short	0x010a
        /*0742*/ 	.byte	0x05
	.zero		1


	//   ....[98]....
        /*0744*/ 	.word	0x00003e60
        /*0748*/ 	.word	0x000000ff
        /*074c*/ 	.word	0x00000008
        /*0750*/ 	.short	0x010a
        /*0752*/ 	.byte	0x05
	.zero		1


	//   ....[99]....
        /*0754*/ 	.word	0x00003f20
        /*0758*/ 	.word	0x000000ff
        /*075c*/ 	.word	0x00000000
        /*0760*/ 	.short	0x0101
        /*0762*/ 	.byte	0x04
	.zero		1


	//   ....[100]....
        /*0764*/ 	.word	0x00004220
        /*0768*/ 	.word	0x00000000
        /*076c*/ 	.word	0x00000150
        /*0770*/ 	.short	0x010a
        /*0772*/ 	.byte	0xff
	.zero		1


	//   ....[101]....
        /*0774*/ 	.word	0x000042e0
        /*0778*/ 	.word	0x00000000
        /*077c*/ 	.word	0x00000000
        /*0780*/ 	.short	0x0101
        /*0782*/ 	.byte	0xff
	.zero		1


	//   ....[102]....
        /*0784*/ 	.word	0x000043a0
        /*0788*/ 	.word	0x000000ff
        /*078c*/ 	.word	0x00000000
        /*0790*/ 	.short	0x010a
        /*0792*/ 	.byte	0x04
	.zero		1


	//   ....[103]....
        /*0794*/ 	.word	0x000043b0
        /*0798*/ 	.word	0x000000ff
        /*079c*/ 	.word	0x00000190
        /*07a0*/ 	.short	0x010a
        /*07a2*/ 	.byte	0x17
	.zero		1


	//   ....[104]....
        /*07a4*/ 	.word	0x00004460
        /*07a8*/ 	.word	0x000000ff
        /*07ac*/ 	.word	0x00000000
        /*07b0*/ 	.short	0x010a
        /*07b2*/ 	.byte	0x05
	.zero		1


	//   ....[105]....
        /*07b4*/ 	.word	0x000045a0
        /*07b8*/ 	.word	0x000000ff
        /*07bc*/ 	.word	0x00000000
        /*07c0*/ 	.short	0x010a
        /*07c2*/ 	.byte	0x04
	.zero		1


	//   ....[106]....
        /*07c4*/ 	.word	0x000047f0
        /*07c8*/ 	.word	0x000000ff
        /*07cc*/ 	.word	0x00000000
        /*07d0*/ 	.short	0x010a
        /*07d2*/ 	.byte	0x04
	.zero		1


	//   ....[107]....
        /*07d4*/ 	.word	0x00004880
        /*07d8*/ 	.word	0x000000ff
        /*07dc*/ 	.word	0x00000000
        /*07e0*/ 	.short	0x010a
        /*07e2*/ 	.byte	0x05
	.zero		1


	//   ....[108]....
        /*07e4*/ 	.word	0x00004910
        /*07e8*/ 	.word	0x000000ff
        /*07ec*/ 	.word	0x00000000
        /*07f0*/ 	.short	0x010a
        /*07f2*/ 	.byte	0x05
	.zero		1


	//   ....[109]....
        /*07f4*/ 	.word	0x000049b0
        /*07f8*/ 	.word	0x00000000
        /*07fc*/ 	.word	0x00000000
        /*0800*/ 	.short	0x010a
        /*0802*/ 	.byte	0xff
	.zero		1


	//   ....[110]....
        /*0804*/ 	.word	0x000049f0
        /*0808*/ 	.word	0x00000000
        /*080c*/ 	.word	0x00000000
        /*0810*/ 	.short	0x010a
        /*0812*/ 	.byte	0xff
	.zero		1


	//   ....[111]....
        /*0814*/ 	.word	0x00004a60
        /*0818*/ 	.word	0x000000ff
        /*081c*/ 	.word	0x00000000
        /*0820*/ 	.short	0x0101
        /*0822*/ 	.byte	0x04
	.zero		1


	//   ....[112]....
        /*0824*/ 	.word	0x00004aa0
        /*0828*/ 	.word	0x000000ff
        /*082c*/ 	.word	0x000001d0
        /*0830*/ 	.short	0x010a
        /*0832*/ 	.byte	0x11
	.zero		1


	//   ....[113]....
        /*0834*/ 	.word	0x00004af0
        /*0838*/ 	.word	0x000000ff
        /*083c*/ 	.word	0x00000000
        /*0840*/ 	.short	0x0101
        /*0842*/ 	.byte	0x04
	.zero		1


	//   ....[114]....
        /*0844*/ 	.word	0x00004f90
        /*0848*/ 	.word	0x0000000c
        /*084c*/ 	.word	0x00000150
        /*0850*/ 	.short	0x010a
        /*0852*/ 	.byte	0xff
	.zero		1


	//   ....[115]....
        /*0854*/ 	.word	0x00005100
        /*0858*/ 	.word	0x00000000
        /*085c*/ 	.word	0x00000000
        /*0860*/ 	.short	0x0101
        /*0862*/ 	.byte	0xff
	.zero		1


	//   ....[116]....
        /*0864*/ 	.word	0x00005590
        /*0868*/ 	.word	0x000000ff
        /*086c*/ 	.word	0x00000148
        /*0870*/ 	.short	0x010a
        /*0872*/ 	.byte	0x15
	.zero		1


	//   ....[117]....
        /*0874*/ 	.word	0x00005710
        /*0878*/ 	.word	0x000000ff
        /*087c*/ 	.word	0x00000120
        /*0880*/ 	.short	0x010a
        /*0882*/ 	.byte	0x15
	.zero		1


	//   ....[118]....
        /*0884*/ 	.word	0x00005910
        /*0888*/ 	.word	0x000000ff
        /*088c*/ 	.word	0x00000100
        /*0890*/ 	.short	0x010b
        /*0892*/ 	.byte	0x15
	.zero		1


	//   ....[119]....
        /*0894*/ 	.word	0x00005920
        /*0898*/ 	.word	0x000000ff
        /*089c*/ 	.word	0x00000000
        /*08a0*/ 	.short	0x0101
        /*08a2*/ 	.byte	0x06
	.zero		1


	//   ....[120]....
        /*08a4*/ 	.word	0x00005930
        /*08a8*/ 	.word	0x000000ff
        /*08ac*/ 	.word	0x00000128
        /*08b0*/ 	.short	0x010a
        /*08b2*/ 	.byte	0x15
	.zero		1


	//   ....[121]....
        /*08b4*/ 	.word	0x00005ae0
        /*08b8*/ 	.word	0x000000ff
        /*08bc*/ 	.word	0x00000108
        /*08c0*/ 	.short	0x010b
        /*08c2*/ 	.byte	0x15
	.zero		1


	//   ....[122]....
        /*08c4*/ 	.word	0x00005af0
        /*08c8*/ 	.word	0x000000ff
        /*08cc*/ 	.word	0x00000000
        /*08d0*/ 	.short	0x0101
        /*08d2*/ 	.byte	0x06
	.zero		1


	//   ....[123]....
        /*08d4*/ 	.word	0x00005b00
        /*08d8*/ 	.word	0x000000ff
        /*08dc*/ 	.word	0x00000130
        /*08e0*/ 	.short	0x010a
        /*08e2*/ 	.byte	0x15
	.zero		1


	//   ....[124]....
        /*08e4*/ 	.word	0x00005cb0
        /*08e8*/ 	.word	0x000000ff
        /*08ec*/ 	.word	0x00000110
        /*08f0*/ 	.short	0x010b
        /*08f2*/ 	.byte	0x15
	.zero		1


	//   ....[125]....
        /*08f4*/ 	.word	0x00005cc0
        /*08f8*/ 	.word	0x000000ff
        /*08fc*/ 	.word	0x00000000
        /*0900*/ 	.short	0x0101
        /*0902*/ 	.byte	0x06
	.zero		1


	//   ....[126]....
        /*0904*/ 	.word	0x00005cd0
        /*0908*/ 	.word	0x000000ff
        /*090c*/ 	.word	0x00000138
        /*0910*/ 	.short	0x010a
        /*0912*/ 	.byte	0x15
	.zero		1


	//   ....[127]....
        /*0914*/ 	.word	0x00005f10
        /*0918*/ 	.word	0x000000ff
        /*091c*/ 	.word	0x00000118
        /*0920*/ 	.short	0x010b
        /*0922*/ 	.byte	0x15
	.zero		1


	//   ....[128]....
        /*0924*/ 	.word	0x00005f20
        /*0928*/ 	.word	0x000000ff
        /*092c*/ 	.word	0x00000000
        /*0930*/ 	.short	0x0101
        /*0932*/ 	.byte	0x25
	.zero		1


	//   ....[129]....
        /*0934*/ 	.word	0x00005f60
        /*0938*/ 	.word	0x000000ff
        /*093c*/ 	.word	0x00000120
        /*0940*/ 	.short	0x010a
        /*0942*/ 	.byte	0x15
	.zero		1


	//   ....[130]....
        /*0944*/ 	.word	0x00005f80
        /*0948*/ 	.word	0x000000ff
        /*094c*/ 	.word	0x00000128
        /*0950*/ 	.short	0x010a
        /*0952*/ 	.byte	0x15
	.zero		1


	//   ....[131]....
        /*0954*/ 	.word	0x00005fa0
        /*0958*/ 	.word	0x000000ff
        /*095c*/ 	.word	0x00000130
        /*0960*/ 	.short	0x010a
        /*0962*/ 	.byte	0x15
	.zero		1


	//   ....[132]....
        /*0964*/ 	.word	0x00005fe0
        /*0968*/ 	.word	0x00000000
        /*096c*/ 	.word	0x00000138
        /*0970*/ 	.short	0x010a
        /*0972*/ 	.byte	0xff
	.zero		1


	//   ....[133]....
        /*0974*/ 	.word	0x00006300
        /*0978*/ 	.word	0x00000003
        /*097c*/ 	.word	0x00000150
        /*0980*/ 	.short	0x010a
        /*0982*/ 	.byte	0xff
	.zero		1


	//   ....[134]....
        /*0984*/ 	.word	0x00006480
        /*0988*/ 	.word	0x00000000
        /*098c*/ 	.word	0x00000000
        /*0990*/ 	.short	0x0101
        /*0992*/ 	.byte	0xff
	.zero		1


	//   ....[135]....
        /*0994*/ 	.word	0x00006f30
        /*0998*/ 	.word	0x00000003
        /*099c*/ 	.word	0x00000100
        /*09a0*/ 	.short	0x010a
        /*09a2*/ 	.byte	0xff
	.zero		1


	//   ....[136]....
        /*09a4*/ 	.word	0x00006f40
        /*09a8*/ 	.word	0x00000053
        /*09ac*/ 	.word	0x00000170
        /*09b0*/ 	.short	0x010a
        /*09b2*/ 	.byte	0xff
	.zero		1


	//   ....[137]....
        /*09b4*/ 	.word	0x000070b0
        /*09b8*/ 	.word	0x00000003
        /*09bc*/ 	.word	0x00000100
        /*09c0*/ 	.short	0x010a
        /*09c2*/ 	.byte	0xff
	.zero		1


	//   ....[138]....
        /*09c4*/ 	.word	0x000071d0
        /*09c8*/ 	.word	0x00000000
        /*09cc*/ 	.word	0x00000000
        /*09d0*/ 	.short	0x0101
        /*09d2*/ 	.byte	0xff
	.zero		1


	//   ....[139]....
        /*09d4*/ 	.word	0x00007250
        /*09d8*/ 	.word	0x00000053
        /*09dc*/ 	.word	0x00000170
        /*09e0*/ 	.short	0x010a
        /*09e2*/ 	.byte	0xff
	.zero		1


	//   ....[140]....
        /*09e4*/ 	.word	0x00007e10
        /*09e8*/ 	.word	0x00000000
        /*09ec*/ 	.word	0x00000100
        /*09f0*/ 	.short	0x010a
        /*09f2*/ 	.byte	0xff
	.zero		1


	//   ....[141]....
        /*09f4*/ 	.word	0x00007ec0
        /*09f8*/ 	.word	0x00000000
        /*09fc*/ 	.word	0x00000100
        /*0a00*/ 	.short	0x010a
        /*0a02*/ 	.byte	0xff
	.zero		1


	//   ....[142]....
        /*0a04*/ 	.word	0x00007fe0
        /*0a08*/ 	.word	0x00000000
        /*0a0c*/ 	.word	0x00000000
        /*0a10*/ 	.short	0x0101
        /*0a12*/ 	.byte	0xff
	.zero		1


	//   ....[143]....
        /*0a14*/ 	.word	0x00008b90
        /*0a18*/ 	.word	0x00000000
        /*0a1c*/ 	.word	0x00000100
        /*0a20*/ 	.short	0x010a
        /*0a22*/ 	.byte	0xff
	.zero		1


	//   ....[144]....
        /*0a24*/ 	.word	0x00008c40
        /*0a28*/ 	.word	0x00000000
        /*0a2c*/ 	.word	0x00000100
        /*0a30*/ 	.short	0x010a
        /*0a32*/ 	.byte	0xff
	.zero		1


	//   ....[145]....
        /*0a34*/ 	.word	0x00008d70
        /*0a38*/ 	.word	0x00000000
        /*0a3c*/ 	.word	0x00000000
        /*0a40*/ 	.short	0x0101
        /*0a42*/ 	.byte	0xff
	.zero		1


	//   ....[146]....
        /*0a44*/ 	.word	0x00009940
        /*0a48*/ 	.word	0x00000000
        /*0a4c*/ 	.word	0x00000100
        /*0a50*/ 	.short	0x010a
        /*0a52*/ 	.byte	0xff
	.zero		1


	//   ....[147]....
        /*0a54*/ 	.word	0x000099f0
        /*0a58*/ 	.word	0x00000000
        /*0a5c*/ 	.word	0x00000100
        /*0a60*/ 	.short	0x010a
        /*0a62*/ 	.byte	0xff
	.zero		1


	//   ....[148]....
        /*0a64*/ 	.word	0x00009b10
        /*0a68*/ 	.word	0x00000000
        /*0a6c*/ 	.word	0x00000000
        /*0a70*/ 	.short	0x0101
        /*0a72*/ 	.byte	0xff
	.zero		1


	//   ....[149]....
        /*0a74*/ 	.word	0x00009dd0
        /*0a78*/ 	.word	0x00000053
        /*0a7c*/ 	.word	0x00000000
        /*0a80*/ 	.short	0x0101
        /*0a82*/ 	.byte	0xff
	.zero		1


	//   ....[150]....
        /*0a84*/ 	.word	0x0000a840
        /*0a88*/ 	.word	0x00000000
        /*0a8c*/ 	.word	0x000001c0
        /*0a90*/ 	.short	0x010a
        /*0a92*/ 	.byte	0xff
	.zero		1


	//   ....[151]....
        /*0a94*/ 	.word	0x0000a8a0
        /*0a98*/ 	.word	0x00000000
        /*0a9c*/ 	.word	0x00000080
        /*0aa0*/ 	.short	0x010a
        /*0aa2*/ 	.byte	0xff
	.zero		1


	//   ....[152]....
        /*0aa4*/ 	.word	0x0000a900
        /*0aa8*/ 	.word	0x00000000
        /*0aac*/ 	.word	0x00000080
        /*0ab0*/ 	.short	0x010a
        /*0ab2*/ 	.byte	0xff
	.zero		1


	//   ....[153]....
        /*0ab4*/ 	.word	0x0000a950
        /*0ab8*/ 	.word	0x00000003
        /*0abc*/ 	.word	0x00000150
        /*0ac0*/ 	.short	0x010a
        /*0ac2*/ 	.byte	0xff
	.zero		1


	//   ....[154]....
        /*0ac4*/ 	.word	0x0000a9b0
        /*0ac8*/ 	.word	0x00000000
        /*0acc*/ 	.word	0x00000000
        /*0ad0*/ 	.short	0x010a
        /*0ad2*/ 	.byte	0xff
	.zero		1


	//   ....[155]....
        /*0ad4*/ 	.word	0x0000aa10
        /*0ad8*/ 	.word	0x00000000
        /*0adc*/ 	.word	0x00000000
        /*0ae0*/ 	.short	0x010a
        /*0ae2*/ 	.byte	0xff
	.zero		1


	//   ....[156]....
        /*0ae4*/ 	.word	0x0000aa70
        /*0ae8*/ 	.word	0x00000000
        /*0aec*/ 	.word	0x00000000
        /*0af0*/ 	.short	0x010a
        /*0af2*/ 	.byte	0xff
	.zero		1


	//   ....[157]....
        /*0af4*/ 	.word	0x0000aad0
        /*0af8*/ 	.word	0x00000000
        /*0afc*/ 	.word	0x00000000
        /*0b00*/ 	.short	0x010a
        /*0b02*/ 	.byte	0xff
	.zero		1


	//   ....[158]....
        /*0b04*/ 	.word	0x0000ab30
        /*0b08*/ 	.word	0x00000000
        /*0b0c*/ 	.word	0x00000000
        /*0b10*/ 	.short	0x010a
        /*0b12*/ 	.byte	0xff
	.zero		1


	//   ....[159]....
        /*0b14*/ 	.word	0x0000ab90
        /*0b18*/ 	.word	0x00000000
        /*0b1c*/ 	.word	0x00000000
        /*0b20*/ 	.short	0x010a
        /*0b22*/ 	.byte	0xff
	.zero		1


	//   ....[160]....
        /*0b24*/ 	.word	0x0000abf0
        /*0b28*/ 	.word	0x00000000
        /*0b2c*/ 	.word	0x00000000
        /*0b30*/ 	.short	0x010a
        /*0b32*/ 	.byte	0xff
	.zero		1


	//   ....[161]....
        /*0b34*/ 	.word	0x0000ac50
        /*0b38*/ 	.word	0x00000000
        /*0b3c*/ 	.word	0x00000000
        /*0b40*/ 	.short	0x010a
        /*0b42*/ 	.byte	0xff
	.zero		1


	//   ....[162]....
        /*0b44*/ 	.word	0x0000acb0
        /*0b48*/ 	.word	0x00000000
        /*0b4c*/ 	.word	0x00000000
        /*0b50*/ 	.short	0x010a
        /*0b52*/ 	.byte	0xff
	.zero		1


	//   ....[163]....
        /*0b54*/ 	.word	0x0000ad10
        /*0b58*/ 	.word	0x00000000
        /*0b5c*/ 	.word	0x00000000
        /*0b60*/ 	.short	0x010a
        /*0b62*/ 	.byte	0xff
	.zero		1


	//   ....[164]....
        /*0b64*/ 	.word	0x0000ad70
        /*0b68*/ 	.word	0x00000000
        /*0b6c*/ 	.word	0x00000000
        /*0b70*/ 	.short	0x010a
        /*0b72*/ 	.byte	0xff
	.zero		1


	//   ....[165]....
        /*0b74*/ 	.word	0x0000add0
        /*0b78*/ 	.word	0x00000000
        /*0b7c*/ 	.word	0x00000000
        /*0b80*/ 	.short	0x010a
        /*0b82*/ 	.byte	0xff
	.zero		1


	//   ....[166]....
        /*0b84*/ 	.word	0x0000ae30
        /*0b88*/ 	.word	0x00000000
        /*0b8c*/ 	.word	0x00000000
        /*0b90*/ 	.short	0x010a
        /*0b92*/ 	.byte	0xff
	.zero		1


	//   ....[167]....
        /*0b94*/ 	.word	0x0000ae90
        /*0b98*/ 	.word	0x00000000
        /*0b9c*/ 	.word	0x00000000
        /*0ba0*/ 	.short	0x010a
        /*0ba2*/ 	.byte	0xff
	.zero		1


	//   ....[168]....
        /*0ba4*/ 	.word	0x0000aef0
        /*0ba8*/ 	.word	0x00000000
        /*0bac*/ 	.word	0x00000000
        /*0bb0*/ 	.short	0x010a
        /*0bb2*/ 	.byte	0xff
	.zero		1


	//   ....[169]....
        /*0bb4*/ 	.word	0x0000af40
        /*0bb8*/ 	.word	0x00000002
        /*0bbc*/ 	.word	0x000001b0
        /*0bc0*/ 	.short	0x010a
        /*0bc2*/ 	.byte	0xff
	.zero		1


	//   ....[170]....
        /*0bc4*/ 	.word	0x0000afa0
        /*0bc8*/ 	.word	0x00000002
        /*0bcc*/ 	.word	0x00000160
        /*0bd0*/ 	.short	0x010a
        /*0bd2*/ 	.byte	0xff
	.zero		1


	//   ....[171]....
        /*0bd4*/ 	.word	0x0000aff0
        /*0bd8*/ 	.word	0x00000002
        /*0bdc*/ 	.word	0x00000150
        /*0be0*/ 	.short	0x010a
        /*0be2*/ 	.byte	0xff
	.zero		1


	//   ....[172]....
        /*0be4*/ 	.word	0x0000b050
        /*0be8*/ 	.word	0x00000000
        /*0bec*/ 	.word	0x00000160
        /*0bf0*/ 	.short	0x010a
        /*0bf2*/ 	.byte	0xff
	.zero		1


	//   ....[173]....
        /*0bf4*/ 	.word	0x0000b0b0
        /*0bf8*/ 	.word	0x00000005
        /*0bfc*/ 	.word	0x00000008
        /*0c00*/ 	.short	0x010a
        /*0c02*/ 	.byte	0xff
	.zero		1


	//   ....[174]....
        /*0c04*/ 	.word	0x0000b190
        /*0c08*/ 	.word	0x00000000
        /*0c0c*/ 	.word	0x00000008
        /*0c10*/ 	.short	0x010a
        /*0c12*/ 	.byte	0xff
	.zero		1


	//   ....[175]....
        /*0c14*/ 	.word	0x0000b1e0
        /*0c18*/ 	.word	0x00000000
        /*0c1c*/ 	.word	0x00000150
        /*0c20*/ 	.short	0x010a
        /*0c22*/ 	.byte	0xff
	.zero		1


	//   ....[176]....
        /*0c24*/ 	.word	0x0000b240
        /*0c28*/ 	.word	0x00000000
        /*0c2c*/ 	.word	0x00000190
        /*0c30*/ 	.short	0x010a
        /*0c32*/ 	.byte	0xff
	.zero		1


	//   ....[177]....
        /*0c34*/ 	.word	0x0000b2a0
        /*0c38*/ 	.word	0x00000000
        /*0c3c*/ 	.word	0x00000000
        /*0c40*/ 	.short	0x010a
        /*0c42*/ 	.byte	0xff
	.zero		1


	//   ....[178]....
        /*0c44*/ 	.word	0x0000b300
        /*0c48*/ 	.word	0x00000000
        /*0c4c*/ 	.word	0x00000000
        /*0c50*/ 	.short	0x010a
        /*0c52*/ 	.byte	0xff
	.zero		1


	//   ....[179]....
        /*0c54*/ 	.word	0x0000b360
        /*0c58*/ 	.word	0x00000000
        /*0c5c*/ 	.word	0x00000000
        /*0c60*/ 	.short	0x010a
        /*0c62*/ 	.byte	0xff
	.zero		1


	//   ....[180]....
        /*0c64*/ 	.word	0x0000b3c0
        /*0c68*/ 	.word	0x00000000
        /*0c6c*/ 	.word	0x00000000
        /*0c70*/ 	.short	0x010a
        /*0c72*/ 	.byte	0xff
	.zero		1


	//   ....[181]....
        /*0c74*/ 	.word	0x0000b420
        /*0c78*/ 	.word	0x00000000
        /*0c7c*/ 	.word	0x000001d0
        /*0c80*/ 	.short	0x010a
        /*0c82*/ 	.byte	0xff
	.zero		1


	//   ....[182]....
        /*0c84*/ 	.word	0x0000b470
        /*0c88*/ 	.word	0x0000000c
        /*0c8c*/ 	.word	0x00000150
        /*0c90*/ 	.short	0x010a
        /*0c92*/ 	.byte	0xff
	.zero		1


	//   ....[183]....
        /*0c94*/ 	.word	0x0000b4d0
        /*0c98*/ 	.word	0x00000000
        /*0c9c*/ 	.word	0x00000148
        /*0ca0*/ 	.short	0x010a
        /*0ca2*/ 	.byte	0xff
	.zero		1


	//   ....[184]....
        /*0ca4*/ 	.word	0x0000b530
        /*0ca8*/ 	.word	0x00000000
        /*0cac*/ 	.word	0x00000120
        /*0cb0*/ 	.short	0x010a
        /*0cb2*/ 	.byte	0xff
	.zero		1


	//   ....[185]....
        /*0cb4*/ 	.word	0x0000b590
        /*0cb8*/ 	.word	0x00000000
        /*0cbc*/ 	.word	0x00000128
        /*0cc0*/ 	.short	0x010a
        /*0cc2*/ 	.byte	0xff
	.zero		1


	//   ....[186]....
        /*0cc4*/ 	.word	0x0000b5f0
        /*0cc8*/ 	.word	0x00000000
        /*0ccc*/ 	.word	0x00000130
        /*0cd0*/ 	.short	0x010a
        /*0cd2*/ 	.byte	0xff
	.zero		1


	//   ....[187]....
        /*0cd4*/ 	.word	0x0000b650
        /*0cd8*/ 	.word	0x00000000
        /*0cdc*/ 	.word	0x00000138
        /*0ce0*/ 	.short	0x010a
        /*0ce2*/ 	.byte	0xff
	.zero		1


	//   ....[188]....
        /*0ce4*/ 	.word	0x0000b6b0
        /*0ce8*/ 	.word	0x00000000
        /*0cec*/ 	.word	0x00000120
        /*0cf0*/ 	.short	0x010a
        /*0cf2*/ 	.byte	0xff
	.zero		1


	//   ....[189]....
        /*0cf4*/ 	.word	0x0000b710
        /*0cf8*/ 	.word	0x00000000
        /*0cfc*/ 	.word	0x00000128
        /*0d00*/ 	.short	0x010a
        /*0d02*/ 	.byte	0xff
	.zero		1


	//   ....[190]....
        /*0d04*/ 	.word	0x0000b770
        /*0d08*/ 	.word	0x00000000
        /*0d0c*/ 	.word	0x00000130
        /*0d10*/ 	.short	0x010a
        /*0d12*/ 	.byte	0xff
	.zero		1


	//   ....[191]....
        /*0d14*/ 	.word	0x0000b7c0
        /*0d18*/ 	.word	0x00000003
        /*0d1c*/ 	.word	0x00000150
        /*0d20*/ 	.short	0x010a
        /*0d22*/ 	.byte	0xff
	.zero		1


	//   ....[192]....
        /*0d24*/ 	.word	0x0000b810
        /*0d28*/ 	.word	0x00000003
        /*0d2c*/ 	.word	0x00000100
        /*0d30*/ 	.short	0x010a
        /*0d32*/ 	.byte	0xff
	.zero		1


	//   ....[193]....
        /*0d34*/ 	.word	0x0000b860
        /*0d38*/ 	.word	0x00000053
        /*0d3c*/ 	.word	0x00000170
        /*0d40*/ 	.short	0x010a
        /*0d42*/ 	.byte	0xff
	.zero		1


	//   ....[194]....
        /*0d44*/ 	.word	0x0000b8b0
        /*0d48*/ 	.word	0x00000000
        /*0d4c*/ 	.word	0x00000100
        /*0d50*/ 	.short	0x010a
        /*0d52*/ 	.byte	0xff
	.zero		1


	//   ....[195]....
        /*0d54*/ 	.word	0x0000b900
        /*0d58*/ 	.word	0x00000000
        /*0d5c*/ 	.word	0x00000100
        /*0d60*/ 	.short	0x010a
        /*0d62*/ 	.byte	0xff
	.zero		1


	//   ....[196]....
        /*0d64*/ 	.word	0x0000b950
        /*0d68*/ 	.word	0x00000000
        /*0d6c*/ 	.word	0x00000100
        /*0d70*/ 	.short	0x010a
        /*0d72*/ 	.byte	0xff
	.zero		1


	//----- nvinfo : EIATTR_NUM_MBARRIERS
	.align		4
.L_48:
        /*0d74*/ 	.byte	0x03, 0x38
        /*0d76*/ 	.short	0x003b


	//----- nvinfo : EIATTR_EXIT_INSTR_OFFSETS
	.align		4
        /*0d78*/ 	.byte	0x04, 0x1c
        /*0d7a*/ 	.short	(.L_50 - .L_49)


	//   ....[0]....
.L_49:
        /*0d7c*/ 	.word	0x00003530


	//   ....[1]....
        /*0d80*/ 	.word	0x00003a20


	//   ....[2]....
        /*0d84*/ 	.word	0x00003a80


	//   ....[3]....
        /*0d88*/ 	.word	0x00004d20


	//   ....[4]....
        /*0d8c*/ 	.word	0x00006010


	//   ....[5]....
        /*0d90*/ 	.word	0x00006050


	//   ....[6]....
        /*0d94*/ 	.word	0x0000a830


	//----- nvinfo : EIATTR_MAX_THREADS
	.align		4
.L_50:
        /*0d98*/ 	.byte	0x04, 0x05
        /*0d9a*/ 	.short	(.L_52 - .L_51)
.L_51:
        /*0d9c*/ 	.word	0x00000100
        /*0da0*/ 	.word	0x00000001
        /*0da4*/ 	.word	0x00000001


	//----- nvinfo : EIATTR_CRS_STACK_SIZE
	.align		4
.L_52:
        /*0da8*/ 	.byte	0x04, 0x1e
        /*0daa*/ 	.short	(.L_54 - .L_53)
.L_53:
        /*0dac*/ 	.word	0x00000000


	//----- nvinfo : EIATTR_CBANK_PARAM_SIZE
	.align		4
.L_54:
        /*0db0*/ 	.byte	0x03, 0x19
        /*0db2*/ 	.short	0x0800


	//----- nvinfo : EIATTR_PARAM_CBANK
	.align		4
        /*0db4*/ 	.byte	0x04, 0x0a
        /*0db6*/ 	.short	(.L_56 - .L_55)
	.align		4
.L_55:
        /*0db8*/ 	.word	index@(.nv.constant0._ZN7cutlass13device_kernelINS_4gemm6kernel13GemmUniversalIN4cute5tupleIJiiiiEEENS1_10collective13CollectiveMmaINS1_35MainloopSm100TmaUmmaWarpSpecializedILi16ELi2ELi4ENS5_IJNS4_1CILi4EEENSA_ILi2EEENSA_ILi1EEEEEEEENS5_IJNSA_ILi128EEENSA_ILi256EEENSA_ILi64EEEEEEaNS5_IJlSD_lEEEaSK_NS4_8TiledMMAINS4_8MMA_AtomIJNS4_21SM100_MMA_S8_2x1SM_SSIaaiLi128ELi256ELNS4_4UMMA5MajorE0ELSP_0ELNSO_8SaturateE0EEEEEENS4_6LayoutINS5_IJSD_SD_SD_EEENS5_IJNSA_ILi0EEESV_SV_EEEEENS5_IJNS4_10UnderscoreESY_SY_EEEEENS4_28SM100_TMA_2SM_LOAD_MULTICASTENS4_14ComposedLayoutINS4_7SwizzleILi2ELi4ELi3EEENS4_18smem_ptr_flag_bitsILi8EEENST_INS5_IJNSA_ILi8EEESI_EEENS5_IJSI_SD_EEEEEEEvNS4_8identityES11_S1B_vS1C_EENS_8epilogue10collective18CollectiveEpilogueINS1E_23Sm100TmaWarpSpecializedILi4ELi2ELi32ELb0ELb0EEEJNS5_IJSI_SH_SI_EEENS5_IJNST_ISI_SD_EENST_INS5_IJNSA_ILi32EEESC_EEENS5_IJSD_SG_EEEEEEEEaSK_aSK_NS1E_6fusion15FusionCallbacksIS1I_NS1Q_17LinearCombinationIaiaiLNS_15FloatRoundStyleE2EEES1J_S1P_JEEENS4_5SM1004TMEM4LOAD26SM100_TMEM_LOAD_32dp32b32xENS4_13SM90_TMA_LOADENS12_INS13_ILi1ELi4ELi3EEES16_NST_INS5_IJS17_S1L_EEENS5_IJS1L_SD_EEEEEEENS4_39AutoVectorizingCopyWithAssumedAlignmentILi128EEENS4_14SM90_TMA_STOREES25_S27_S27_EEEvvEEEEvNT_6ParamsE)
        /*0dbc*/ 	.short	0x0380
        /*0dbe*/ 	.short	0x0800


	//----- nvinfo : EIATTR_SW_WAR
	.align		4
.L_56:
        /*0dc0*/ 	.byte	0x04, 0x36
        /*0dc2*/ 	.short	(.L_58 - .L_57)
.L_57:
        /*0dc4*/ 	.word	0x00000008
.L_58:


//--------------------- .nv.callgraph             --------------------------
	.section	.nv.callgraph,"",@"SHT_CUDA_CALLGRAPH"
	.align	4
	.sectionentsize	8
	.align		4
        /*0000*/ 	.word	0x00000000
	.align		4
        /*0004*/ 	.word	0xffffffff
	.align		4
        /*0008*/ 	.word	index@(_ZN7cutlass13device_kernelINS_4gemm6kernel13GemmUniversalIN4cute5tupleIJiiiiEEENS1_10collective13CollectiveMmaINS1_35MainloopSm100TmaUmmaWarpSpecializedILi16ELi2ELi4ENS5_IJNS4_1CILi4EEENSA_ILi2EEENSA_ILi1EEEEEEEENS5_IJNSA_ILi128EEENSA_ILi256EEENSA_ILi64EEEEEEaNS5_IJlSD_lEEEaSK_NS4_8TiledMMAINS4_8MMA_AtomIJNS4_21SM100_MMA_S8_2x1SM_SSIaaiLi128ELi256ELNS4_4UMMA5MajorE0ELSP_0ELNSO_8SaturateE0EEEEEENS4_6LayoutINS5_IJSD_SD_SD_EEENS5_IJNSA_ILi0EEESV_SV_EEEEENS5_IJNS4_10UnderscoreESY_SY_EEEEENS4_28SM100_TMA_2SM_LOAD_MULTICASTENS4_14ComposedLayoutINS4_7SwizzleILi2ELi4ELi3EEENS4_18smem_ptr_flag_bitsILi8EEENST_INS5_IJNSA_ILi8EEESI_EEENS5_IJSI_SD_EEEEEEEvNS4_8identityES11_S1B_vS1C_EENS_8epilogue10collective18CollectiveEpilogueINS1E_23Sm100TmaWarpSpecializedILi4ELi2ELi32ELb0ELb0EEEJNS5_IJSI_SH_SI_EEENS5_IJNST_ISI_SD_EENST_INS5_IJNSA_ILi32EEESC_EEENS5_IJSD_SG_EEEEEEEEaSK_aSK_NS1E_6fusion15FusionCallbacksIS1I_NS1Q_17LinearCombinationIaiaiLNS_15FloatRoundStyleE2EEES1J_S1P_JEEENS4_5SM1004TMEM4LOAD26SM100_TMEM_LOAD_32dp32b32xENS4_13SM90_TMA_LOADENS12_INS13_ILi1ELi4ELi3EEES16_NST_INS5_IJS17_S1L_EEENS5_IJS1L_SD_EEEEEEENS4_39AutoVectorizingCopyWithAssumedAlignmentILi128EEENS4_14SM90_TMA_STOREES25_S27_S27_EEEvvEEEEvNT_6ParamsE)
	.align		4
        /*000c*/ 	.word	index@(__assertfail)
	.align		4
        /*0010*/ 	.word	0x00000000
	.align		4
        /*0014*/ 	.word	0xfffffffe
	.align		4
        /*0018*/ 	.word	0x00000000
	.align		4
        /*001c*/ 	.word	0xfffffffd
	.align		4
        /*0020*/ 	.word	0x00000000
	.align		4
        /*0024*/ 	.word	0xfffffffc


//--------------------- .nv.constant4             --------------------------
	.section	.nv.constant4,"a",@progbits
	.align	8
	.align		8
.nv.constant4:
        /*0000*/ 	.dword	__assertfail
	.align		8
        /*0008*/ 	.dword	__unnamed_1
	.align		8
        /*0010*/ 	.dword	__unnamed_2
	.align		8
        /*0018*/ 	.dword	__unnamed_3
	.align		8
        /*0020*/ 	.dword	_ZN40_INTERNAL_57262b14_4_k_cu_b8f58808_284834cuda3std3__45__cpo5beginE
	.align		8
        /*0028*/ 	.dword	_ZN40_INTERNAL_57262b14_4_k_cu_b8f58808_284834cuda3std3__45__cpo3endE
	.align		8
        /*0030*/ 	.dword	_ZN40_INTERNAL_57262b14_4_k_cu_b8f58808_284834cuda3std3__45__cpo6cbeginE
	.align		8
        /*0038*/ 	.dword	_ZN40_INTERNAL_57262b14_4_k_cu_b8f58808_284834cuda3std3__45__cpo4cendE
	.align		8
        /*0040*/ 	.dword	_ZN40_INTERNAL_57262b14_4_k_cu_b8f58808_284834cuda3std3__442_GLOBAL__N__57262b14_4_k_cu_b8f58808_284836ignoreE
	.align		8
        /*0048*/ 	.dword	_ZN40_INTERNAL_57262b14_4_k_cu_b8f58808_284834cuda3std3__419piecewise_constructE
	.align		8
        /*0050*/ 	.dword	_ZN40_INTERNAL_57262b14_4_k_cu_b8f58808_284834cuda3std3__48in_placeE
	.align		8
        /*0058*/ 	.dword	_ZN40_INTERNAL_57262b14_4_k_cu_b8f58808_284834cuda3std6ranges3__45__cpo4swapE
	.align		8
        /*0060*/ 	.dword	_ZN40_INTERNAL_57262b14_4_k_cu_b8f58808_284834cuda3std6ranges3__45__cpo9iter_moveE
	.align		8
        /*0068*/ 	.dword	_ZN40_INTERNAL_57262b14_4_k_cu_b8f58808_284834cute7productE
	.align		8
        /*0070*/ 	.dword	_ZN40_INTERNAL_57262b14_4_k_cu_b8f58808_284834cute1_E
	.align		8
        /*0078*/ 	.dword	$str$25
	.align		8
        /*0080*/ 	.dword	$str$26
	.align		8
        /*0088*/ 	.dword	$str$27
	.align		8
        /*0090*/ 	.dword	$str$28


//--------------------- .text._ZN7cutlass13device_kernelINS_4gemm6kernel13GemmUniversalIN4cute5tupleIJiiiiEEENS1_10collective13CollectiveMmaINS1_35MainloopSm100TmaUmmaWarpSpecializedILi16ELi2ELi4ENS5_IJNS4_1CILi4EEENSA_ILi2EEENSA_ILi1EEEEEEEENS5_IJNSA_ILi128EEENSA_ILi256EEENSA_ILi64EEEEEEaNS5_IJlSD_lEEEaSK_NS4_8TiledMMAINS4_8MMA_AtomIJNS4_21SM100_MMA_S8_2x1SM_SSIaaiLi128ELi256ELNS4_4UMMA5MajorE0ELSP_0ELNSO_8SaturateE0EEEEEENS4_6LayoutINS5_IJSD_SD_SD_EEENS5_IJNSA_ILi0EEESV_SV_EEEEENS5_IJNS4_10UnderscoreESY_SY_EEEEENS4_28SM100_TMA_2SM_LOAD_MULTICASTENS4_14ComposedLayoutINS4_7SwizzleILi2ELi4ELi3EEENS4_18smem_ptr_flag_bitsILi8EEENST_INS5_IJNSA_ILi8EEESI_EEENS5_IJSI_SD_EEEEEEEvNS4_8identityES11_S1B_vS1C_EENS_8epilogue10collective18CollectiveEpilogueINS1E_23Sm100TmaWarpSpecializedILi4ELi2ELi32ELb0ELb0EEEJNS5_IJSI_SH_SI_EEENS5_IJNST_ISI_SD_EENST_INS5_IJNSA_ILi32EEESC_EEENS5_IJSD_SG_EEEEEEEEaSK_aSK_NS1E_6fusion15FusionCallbacksIS1I_NS1Q_17LinearCombinationIaiaiLNS_15FloatRoundStyleE2EEES1J_S1P_JEEENS4_5SM1004TMEM4LOAD26SM100_TMEM_LOAD_32dp32b32xENS4_13SM90_TMA_LOADENS12_INS13_ILi1ELi4ELi3EEES16_NST_INS5_IJS17_S1L_EEENS5_IJS1L_SD_EEEEEEENS4_39AutoVectorizingCopyWithAssumedAlignmentILi128EEENS4_14SM90_TMA_STOREES25_S27_S27_EEEvvEEEEvNT_6ParamsE --------------------------
	.section	.text._ZN7cutlass13device_kernelINS_4gemm6kernel13GemmUniversalIN4cute5tupleIJiiiiEEENS1_10collective13CollectiveMmaINS1_35MainloopSm100TmaUmmaWarpSpecializedILi16ELi2ELi4ENS5_IJNS4_1CILi4EEENSA_ILi2EEENSA_ILi1EEEEEEEENS5_IJNSA_ILi128EEENSA_ILi256EEENSA_ILi64EEEEEEaNS5_IJlSD_lEEEaSK_NS4_8TiledMMAINS4_8MMA_AtomIJNS4_21SM100_MMA_S8_2x1SM_SSIaaiLi128ELi256ELNS4_4UMMA5MajorE0ELSP_0ELNSO_8SaturateE0EEEEEENS4_6LayoutINS5_IJSD_SD_SD_EEENS5_IJNSA_ILi0EEESV_SV_EEEEENS5_IJNS4_10UnderscoreESY_SY_EEEEENS4_28SM100_TMA_2SM_LOAD_MULTICASTENS4_14ComposedLayoutINS4_7SwizzleILi2ELi4ELi3EEENS4_18smem_ptr_flag_bitsILi8EEENST_INS5_IJNSA_ILi8EEESI_EEENS5_IJSI_SD_EEEEEEEvNS4_8identityES11_S1B_vS1C_EENS_8epilogue10collective18CollectiveEpilogueINS1E_23Sm100TmaWarpSpecializedILi4ELi2ELi32ELb0ELb0EEEJNS5_IJSI_SH_SI_EEENS5_IJNST_ISI_SD_EENST_INS5_IJNSA_ILi32EEESC_EEENS5_IJSD_SG_EEEEEEEEaSK_aSK_NS1E_6fusion15FusionCallbacksIS1I_NS1Q_17LinearCombinationIaiaiLNS_15FloatRoundStyleE2EEES1J_S1P_JEEENS4_5SM1004TMEM4LOAD26SM100_TMEM_LOAD_32dp32b32xENS4_13SM90_TMA_LOADENS12_INS13_ILi1ELi4ELi3EEES16_NST_INS5_IJS17_S1L_EEENS5_IJS1L_SD_EEEEEEENS4_39AutoVectorizingCopyWithAssumedAlignmentILi128EEENS4_14SM90_TMA_STOREES25_S27_S27_EEEvvEEEEvNT_6ParamsE,"ax",@progbits
	.align	128
.text._ZN7cutlass13device_kernelINS_4gemm6kernel13GemmUniversalIN4cute5tupleIJiiiiEEENS1_10collective13CollectiveMmaINS1_35MainloopSm100TmaUmmaWarpSpecializedILi16ELi2ELi4ENS5_IJNS4_1CILi4EEENSA_ILi2EEENSA_ILi1EEEEEEEENS5_IJNSA_ILi128EEENSA_ILi256EEENSA_ILi64EEEEEEaNS5_IJlSD_lEEEaSK_NS4_8TiledMMAINS4_8MMA_AtomIJNS4_21SM100_MMA_S8_2x1SM_SSIaaiLi128ELi256ELNS4_4UMMA5MajorE0ELSP_0ELNSO_8SaturateE0EEEEEENS4_6LayoutINS5_IJSD_SD_SD_EEENS5_IJNSA_ILi0EEESV_SV_EEEEENS5_IJNS4_10UnderscoreESY_SY_EEEEENS4_28SM100_TMA_2SM_LOAD_MULTICASTENS4_14ComposedLayoutINS4_7SwizzleILi2ELi4ELi3EEENS4_18smem_ptr_flag_bitsILi8EEENST_INS5_IJNSA_ILi8EEESI_EEENS5_IJSI_SD_EEEEEEEvNS4_8identityES11_S1B_vS1C_EENS_8epilogue10collective18CollectiveEpilogueINS1E_23Sm100TmaWarpSpecializedILi4ELi2ELi32ELb0ELb0EEEJNS5_IJSI_SH_SI_EEENS5_IJNST_ISI_SD_EENST_INS5_IJNSA_ILi32EEESC_EEENS5_IJSD_SG_EEEEEEEEaSK_aSK_NS1E_6fusion15FusionCallbacksIS1I_NS1Q_17LinearCombinationIaiaiLNS_15FloatRoundStyleE2EEES1J_S1P_JEEENS4_5SM1004TMEM4LOAD26SM100_TMEM_LOAD_32dp32b32xENS4_13SM90_TMA_LOADENS12_INS13_ILi1ELi4ELi3EEES16_NST_INS5_IJS17_S1L_EEENS5_IJS1L_SD_EEEEEEENS4_39AutoVectorizingCopyWithAssumedAlignmentILi128EEENS4_14SM90_TMA_STOREES25_S27_S27_EEEvvEEEEvNT_6ParamsE:
        .type           _ZN7cutlass13device_kernelINS_4gemm6kernel13GemmUniversalIN4cute5tupleIJiiiiEEENS1_10collective13CollectiveMmaINS1_35MainloopSm100TmaUmmaWarpSpecializedILi16ELi2ELi4ENS5_IJNS4_1CILi4EEENSA_ILi2EEENSA_ILi1EEEEEEEENS5_IJNSA_ILi128EEENSA_ILi256EEENSA_ILi64EEEEEEaNS5_IJlSD_lEEEaSK_NS4_8TiledMMAINS4_8MMA_AtomIJNS4_21SM100_MMA_S8_2x1SM_SSIaaiLi128ELi256ELNS4_4UMMA5MajorE0ELSP_0ELNSO_8SaturateE0EEEEEENS4_6LayoutINS5_IJSD_SD_SD_EEENS5_IJNSA_ILi0EEESV_SV_EEEEENS5_IJNS4_10UnderscoreESY_SY_EEEEENS4_28SM100_TMA_2SM_LOAD_MULTICASTENS4_14ComposedLayoutINS4_7SwizzleILi2ELi4ELi3EEENS4_18smem_ptr_flag_bitsILi8EEENST_INS5_IJNSA_ILi8EEESI_EEENS5_IJSI_SD_EEEEEEEvNS4_8identityES11_S1B_vS1C_EENS_8epilogue10collective18CollectiveEpilogueINS1E_23Sm100TmaWarpSpecializedILi4ELi2ELi32ELb0ELb0EEEJNS5_IJSI_SH_SI_EEENS5_IJNST_ISI_SD_EENST_INS5_IJNSA_ILi32EEESC_EEENS5_IJSD_SG_EEEEEEEEaSK_aSK_NS1E_6fusion15FusionCallbacksIS1I_NS1Q_17LinearCombinationIaiaiLNS_15FloatRoundStyleE2EEES1J_S1P_JEEENS4_5SM1004TMEM4LOAD26SM100_TMEM_LOAD_32dp32b32xENS4_13SM90_TMA_LOADENS12_INS13_ILi1ELi4ELi3EEES16_NST_INS5_IJS17_S1L_EEENS5_IJS1L_SD_EEEEEEENS4_39AutoVectorizingCopyWithAssumedAlignmentILi128EEENS4_14SM90_TMA_STOREES25_S27_S27_EEEvvEEEEvNT_6ParamsE,@function
        .size           _ZN7cutlass13device_kernelINS_4gemm6kernel13GemmUniversalIN4cute5tupleIJiiiiEEENS1_10collective13CollectiveMmaINS1_35MainloopSm100TmaUmmaWarpSpecializedILi16ELi2ELi4ENS5_IJNS4_1CILi4EEENSA_ILi2EEENSA_ILi1EEEEEEEENS5_IJNSA_ILi128EEENSA_ILi256EEENSA_ILi64EEEEEEaNS5_IJlSD_lEEEaSK_NS4_8TiledMMAINS4_8MMA_AtomIJNS4_21SM100_MMA_S8_2x1SM_SSIaaiLi128ELi256ELNS4_4UMMA5MajorE0ELSP_0ELNSO_8SaturateE0EEEEEENS4_6LayoutINS5_IJSD_SD_SD_EEENS5_IJNSA_ILi0EEESV_SV_EEEEENS5_IJNS4_10UnderscoreESY_SY_EEEEENS4_28SM100_TMA_2SM_LOAD_MULTICASTENS4_14ComposedLayoutINS4_7SwizzleILi2ELi4ELi3EEENS4_18smem_ptr_flag_bitsILi8EEENST_INS5_IJNSA_ILi8EEESI_EEENS5_IJSI_SD_EEEEEEEvNS4_8identityES11_S1B_vS1C_EENS_8epilogue10collective18CollectiveEpilogueINS1E_23Sm100TmaWarpSpecializedILi4ELi2ELi32ELb0ELb0EEEJNS5_IJSI_SH_SI_EEENS5_IJNST_ISI_SD_EENST_INS5_IJNSA_ILi32EEESC_EEENS5_IJSD_SG_EEEEEEEEaSK_aSK_NS1E_6fusion15FusionCallbacksIS1I_NS1Q_17LinearCombinationIaiaiLNS_15FloatRoundStyleE2EEES1J_S1P_JEEENS4_5SM1004TMEM4LOAD26SM100_TMEM_LOAD_32dp32b32xENS4_13SM90_TMA_LOADENS12_INS13_ILi1ELi4ELi3EEES16_NST_INS5_IJS17_S1L_EEENS5_IJS1L_SD_EEEEEEENS4_39AutoVectorizingCopyWithAssumedAlignmentILi128EEENS4_14SM90_TMA_STOREES25_S27_S27_EEEvvEEEEvNT_6ParamsE,(.L_x_228 - _ZN7cutlass13device_kernelINS_4gemm6kernel13GemmUniversalIN4cute5tupleIJiiiiEEENS1_10collective13CollectiveMmaINS1_35MainloopSm100TmaUmmaWarpSpecializedILi16ELi2ELi4ENS5_IJNS4_1CILi4EEENSA_ILi2EEENSA_ILi1EEEEEEEENS5_IJNSA_ILi128EEENSA_ILi256EEENSA_ILi64EEEEEEaNS5_IJlSD_lEEEaSK_NS4_8TiledMMAINS4_8MMA_AtomIJNS4_21SM100_MMA_S8_2x1SM_SSIaaiLi128ELi256ELNS4_4UMMA5MajorE0ELSP_0ELNSO_8SaturateE0EEEEEENS4_6LayoutINS5_IJSD_SD_SD_EEENS5_IJNSA_ILi0EEESV_SV_EEEEENS5_IJNS4_10UnderscoreESY_SY_EEEEENS4_28SM100_TMA_2SM_LOAD_MULTICASTENS4_14ComposedLayoutINS4_7SwizzleILi2ELi4ELi3EEENS4_18smem_ptr_flag_bitsILi8EEENST_INS5_IJNSA_ILi8EEESI_EEENS5_IJSI_SD_EEEEEEEvNS4_8identityES11_S1B_vS1C_EENS_8epilogue10collective18CollectiveEpilogueINS1E_23Sm100TmaWarpSpecializedILi4ELi2ELi32ELb0ELb0EEEJNS5_IJSI_SH_SI_EEENS5_IJNST_ISI_SD_EENST_INS5_IJNSA_ILi32EEESC_EEENS5_IJSD_SG_EEEEEEEEaSK_aSK_NS1E_6fusion15FusionCallbacksIS1I_NS1Q_17LinearCombinationIaiaiLNS_15FloatRoundStyleE2EEES1J_S1P_JEEENS4_5SM1004TMEM4LOAD26SM100_TMEM_LOAD_32dp32b32xENS4_13SM90_TMA_LOADENS12_INS13_ILi1ELi4ELi3EEES16_NST_INS5_IJS17_S1L_EEENS5_IJS1L_SD_EEEEEEENS4_39AutoVectorizingCopyWithAssumedAlignmentILi128EEENS4_14SM90_TMA_STOREES25_S27_S27_EEEvvEEEEvNT_6ParamsE)
        .other          _ZN7cutlass13device_kernelINS_4gemm6kernel13GemmUniversalIN4cute5tupleIJiiiiEEENS1_10collective13CollectiveMmaINS1_35MainloopSm100TmaUmmaWarpSpecializedILi16ELi2ELi4ENS5_IJNS4_1CILi4EEENSA_ILi2EEENSA_ILi1EEEEEEEENS5_IJNSA_ILi128EEENSA_ILi256EEENSA_ILi64EEEEEEaNS5_IJlSD_lEEEaSK_NS4_8TiledMMAINS4_8MMA_AtomIJNS4_21SM100_MMA_S8_2x1SM_SSIaaiLi128ELi256ELNS4_4UMMA5MajorE0ELSP_0ELNSO_8SaturateE0EEEEEENS4_6LayoutINS5_IJSD_SD_SD_EEENS5_IJNSA_ILi0EEESV_SV_EEEEENS5_IJNS4_10UnderscoreESY_SY_EEEEENS4_28SM100_TMA_2SM_LOAD_MULTICASTENS4_14ComposedLayoutINS4_7SwizzleILi2ELi4ELi3EEENS4_18smem_ptr_flag_bitsILi8EEENST_INS5_IJNSA_ILi8EEESI_EEENS5_IJSI_SD_EEEEEEEvNS4_8identityES11_S1B_vS1C_EENS_8epilogue10collective18CollectiveEpilogueINS1E_23Sm100TmaWarpSpecializedILi4ELi2ELi32ELb0ELb0EEEJNS5_IJSI_SH_SI_EEENS5_IJNST_ISI_SD_EENST_INS5_IJNSA_ILi32EEESC_EEENS5_IJSD_SG_EEEEEEEEaSK_aSK_NS1E_6fusion15FusionCallbacksIS1I_NS1Q_17LinearCombinationIaiaiLNS_15FloatRoundStyleE2EEES1J_S1P_JEEENS4_5SM1004TMEM4LOAD26SM100_TMEM_LOAD_32dp32b32xENS4_13SM90_TMA_LOADENS12_INS13_ILi1ELi4ELi3EEES16_NST_INS5_IJS17_S1L_EEENS5_IJS1L_SD_EEEEEEENS4_39AutoVectorizingCopyWithAssumedAlignmentILi128EEENS4_14SM90_TMA_STOREES25_S27_S27_EEEvvEEEEvNT_6ParamsE,@"STO_CUDA_ENTRY STV_DEFAULT"
_ZN7cutlass13device_kernelINS_4gemm6kernel13GemmUniversalIN4cute5tupleIJiiiiEEENS1_10collective13CollectiveMmaINS1_35MainloopSm100TmaUmmaWarpSpecializedILi16ELi2ELi4ENS5_IJNS4_1CILi4EEENSA_ILi2EEENSA_ILi1EEEEEEEENS5_IJNSA_ILi128EEENSA_ILi256EEENSA_ILi64EEEEEEaNS5_IJlSD_lEEEaSK_NS4_8TiledMMAINS4_8MMA_AtomIJNS4_21SM100_MMA_S8_2x1SM_SSIaaiLi128ELi256ELNS4_4UMMA5MajorE0ELSP_0ELNSO_8SaturateE0EEEEEENS4_6LayoutINS5_IJSD_SD_SD_EEENS5_IJNSA_ILi0EEESV_SV_EEEEENS5_IJNS4_10UnderscoreESY_SY_EEEEENS4_28SM100_TMA_2SM_LOAD_MULTICASTENS4_14ComposedLayoutINS4_7SwizzleILi2ELi4ELi3EEENS4_18smem_ptr_flag_bitsILi8EEENST_INS5_IJNSA_ILi8EEESI_EEENS5_IJSI_SD_EEEEEEEvNS4_8identityES11_S1B_vS1C_EENS_8epilogue10collective18CollectiveEpilogueINS1E_23Sm100TmaWarpSpecializedILi4ELi2ELi32ELb0ELb0EEEJNS5_IJSI_SH_SI_EEENS5_IJNST_ISI_SD_EENST_INS5_IJNSA_ILi32EEESC_EEENS5_IJSD_SG_EEEEEEEEaSK_aSK_NS1E_6fusion15FusionCallbacksIS1I_NS1Q_17LinearCombinationIaiaiLNS_15FloatRoundStyleE2EEES1J_S1P_JEEENS4_5SM1004TMEM4LOAD26SM100_TMEM_LOAD_32dp32b32xENS4_13SM90_TMA_LOADENS12_INS13_ILi1ELi4ELi3EEES16_NST_INS5_IJS17_S1L_EEENS5_IJS1L_SD_EEEEEEENS4_39AutoVectorizingCopyWithAssumedAlignmentILi128EEENS4_14SM90_TMA_STOREES25_S27_S27_EEEvvEEEEvNT_6ParamsE:
[----:B------:R-:W1:Y:S01]  /*0000*/  LDC R1, c[0x0][0x37c] ;  /* 0x0000df00ff017b82 */ /* 0x000e620000000800 */
[----:B------:R-:W2:Y:S01]  /*0010*/  S2R R90, SR_TID.X ;  /* 0x00000000005a7919 */ /* 0x000ea20000002100 */
[----:B------:R-:W3:Y:S06]  /*0020*/  LDCU.64 UR8, c[0x0][0x890] ;  /* 0x00011200ff0877ac */ /* 0x000eec0008000a00 */
[----:B------:R-:W4:Y:S01]  /*0030*/  S2UR UR46, SR_CgaCtaId ;  /* 0x00000000002e79c3 */ /* 0x000f220000008800 */
[----:B------:R-:W-:Y:S02]  /*0040*/  PRMT R80, RZ, 0x7610, R80 ;  /* 0x00007610ff507816 */ /* 0x000fe40000000050 */
[----:B------:R-:W-:-:S02]  /*0050*/  ELECT P0, URZ, PT ;  /* 0x0000000000ff782f */ /* 0x000fc40003800000 */
[----:B---3--:R-:W-:-:S04]  /*0060*/  ISETP.NE.U32.AND P1, PT, RZ, UR8, PT ;  /* 0x00000008ff007c0c */ /* 0x008fc8000bf25070 */
[----:B------:R-:W-:Y:S01]  /*0070*/  ISETP.NE.AND.EX P2, PT, RZ, UR9, PT, P1 ;  /* 0x00000009ff007c0c */ /* 0x000fe2000bf45310 */
[----:B----4-:R-:W-:Y:S02]  /*0080*/  ULOP3.LUT UR33, UR46, 0x1, URZ, 0xc0, !UPT ;  /* 0x000000012e217892 */ /* 0x010fe4000f8ec0ff */
[----:B------:R-:W-:Y:S01]  /*0090*/  ULOP3.LUT UR34, UR46, 0x1, URZ, 0x3c, !UPT ;  /* 0x000000012e227892 */ /* 0x000fe2000f8e3cff */
[----:B--2---:R-:W-:-:S05]  /*00a0*/  SHF.R.U32.HI R81, RZ, 0x5, R90 ;  /* 0x00000005ff517819 */ /* 0x004fca000001165a */
[----:B------:R-:W2:Y:S02]  /*00b0*/  SHFL.IDX PT, R0, R81, RZ, 0x1f ;  /* 0x00001fff51007589 */ /* 0x000ea400000e0000 */
[----:B--2---:R-:W-:Y:S02]  /*00c0*/  R2UR UR25, R0 ;  /* 0x00000000001972ca */ /* 0x004fe400000e0000 */
[----:B-1----:R-:W-:Y:S05]  /*00d0*/  @P2 BRA `(.L_x_0) ;  /* 0x0000000000302947 */ /* 0x002fea0003800000 */
[----:B------:R-:W1:Y:S02]  /*00e0*/  LDCU.64 UR4, c[0x0][0x888] ;  /* 0x00011100ff0477ac */ /* 0x000e640008000a00 */
[----:B-1----:R-:W-:-:S04]  /*00f0*/  UISETP.NE.U32.AND UP0, UPT, UR4, URZ, UPT ;  /* 0x000000ff0400728c */ /* 0x002fc8000bf05070 */
[----:B------:R-:W-:-:S09]  /*0100*/  UISETP.NE.AND.EX UP0, UPT, UR5, URZ, UPT, UP0 ;  /* 0x000000ff0500728c */ /* 0x000fd2000bf05300 */
[----:B------:R-:W-:Y:S05]  /*0110*/  BRA.U !UP0, `(.L_x_1) ;  /* 0x0000000108147547 */ /* 0x000fea000b800000 */
[----:B------:R-:W1:Y:S01]  /*0120*/  LDC.64 R40, c[0x0][0x888] ;  /* 0x00022200ff287b82 */ /* 0x000e620000000a00 */
[----:B------:R-:W1:Y:S02]  /*0130*/  LDCU.64 UR4, c[0x0][0x358] ;  /* 0x00006b00ff0477ac */ /* 0x000e640008000a00 */
[----:B-1----:R1:W5:Y:S01]  /*0140*/  LDG.E R40, desc[UR4][R40.64] ;  /* 0x0000000428287981 */ /* 0x002362000c1e1900 */
[----:B------:R-:W-:Y:S01]  /*0150*/  HFMA2 R80, -RZ, RZ, 0, 5.9604644775390625e-08 ;  /* 0x00000001ff507431 */ /* 0x000fe200000001ff */
[----:B------:R-:W-:Y:S05]  /*0160*/  BRA `(.L_x_0) ;  /* 0x00000000000c7947 */ /* 0x000fea0003800000 */
.L_x_1:
[----:B------:R-:W1:Y:S01]  /*0170*/  LDCU UR4, c[0x0][0x880] ;  /* 0x00011000ff0477ac */ /* 0x000e620008000800 */
[----:B------:R-:W-:Y:S01]  /*0180*/  HFMA2 R80, -RZ, RZ, 0, 5.9604644775390625e-08 ;  /* 0x00000001ff507431 */ /* 0x000fe200000001ff */
[----:B-1----:R-:W-:-:S07]  /*0190*/  MOV R40, UR4 ;  /* 0x0000000400287c02 */ /* 0x002fce0008000f00 */
.L_x_0:
[----:B------:R-:W2:Y:S02]  /*01a0*/  LDCU.64 UR4, c[0x0][0x8b0] ;  /* 0x00011600ff0477ac */ /* 0x000ea40008000a00 */
[----:B--2---:R-:W-:-:S04]  /*01b0*/  UISETP.NE.U32.AND UP0, UPT, UR4, URZ, UPT ;  /* 0x000000ff0400728c */ /* 0x004fc8000bf05070 */
[----:B------:R-:W-:-:S09]  /*01c0*/  UISETP.NE.AND.EX UP0, UPT, UR5, URZ, UPT, UP0 ;  /* 0x000000ff0500728c */ /* 0x000fd2000bf05300 */
[----:B------:R-:W-:Y:S05]  /*01d0*/  BRA.U UP0, `(.L_x_2) ;  /* 0x0000000100287547 */ /* 0x000fea000b800000 */
[----:B------:R-:W2:Y:S02]  /*01e0*/  LDCU.64 UR4, c[0x0][0x8a8] ;  /* 0x00011500ff0477ac */ /* 0x000ea40008000a00 */
[----:B--2---:R-:W-:-:S04]  /*01f0*/  UISETP.NE.U32.AND UP0, UPT, UR4, URZ, UPT ;  /* 0x000000ff0400728c */ /* 0x004fc8000bf05070 */
[----:B------:R-:W-:-:S09]  /*0200*/  UISETP.NE.AND.EX UP0, UPT, UR5, URZ, UPT, UP0 ;  /* 0x000000ff0500728c */ /* 0x000fd2000bf05300 */
[----:B------:R-:W-:Y:S05]  /*0210*/  BRA.U !UP0, `(.L_x_3) ;  /* 0x0000000108107547 */ /* 0x000fea000b800000 */
[----:B------:R-:W2:Y:S01]  /*0220*/  LDC.64 R38, c[0x0][0x8a8] ;  /* 0x00022a00ff267b82 */ /* 0x000ea20000000a00 */
[----:B------:R-:W2:Y:S02]  /*0230*/  LDCU.64 UR4, c[0x0][0x358] ;  /* 0x00006b00ff0477ac */ /* 0x000ea40008000a00 */
[----:B--2---:R2:W5:Y:S01]  /*0240*/  LDG.E R38, desc[UR4][R38.64] ;  /* 0x0000000426267981 */ /* 0x004562000c1e1900 */
[----:B------:R-:W-:Y:S05]  /*0250*/  BRA `(.L_x_2) ;  /* 0x0000000000087947 */ /* 0x000fea0003800000 */
.L_x_3:
[----:B------:R-:W2:Y:S02]  /*0260*/  LDCU UR4, c[0x0][0x8a0] ;  /* 0x00011400ff0477ac */ /* 0x000ea40008000800 */
[----:B--2---:R-:W-:Y:S02]  /*0270*/  MOV R38, UR4 ;  /* 0x0000000400267c02 */ /* 0x004fe40008000f00 */
.L_x_2:
[----:B------:R-:W-:Y:S01]  /*0280*/  IMAD.U32 R0, RZ, RZ, UR25 ;  /* 0x00000019ff007e24 */ /* 0x000fe2000f8e00ff */
[----:B------:R-:W-:Y:S04]  /*0290*/  BSSY.RECONVERGENT B0, `(.L_x_4) ;  /* 0x000000c000007945 */ /* 0x000fe80003800200 */
[C---:B------:R-:W-:Y:S02]  /*02a0*/  ISETP.NE.OR P3, PT, R0.reuse, 0x1, !P0 ;  /* 0x000000010000780c */ /* 0x040fe40004765670 */
[----:B------:R-:W-:-:S11]  /*02b0*/  ISETP.NE.OR P2, PT, R0, 0x3, !P0 ;  /* 0x000000030000780c */ /* 0x000fd60004745670 */
[----:B------:R-:W-:Y:S05]  /*02c0*/  @P3 BRA `(.L_x_5) ;  /* 0x0000000000203947 */ /* 0x000fea0003800000 */
[----:B------:R-:W3:Y:S02]  /*02d0*/  LDCU.64 UR4, c[0x0][0x348] ;  /* 0x00006900ff0477ac */ /* 0x000ee40008000a00 */
[----:B---3--:R-:W-:Y:S02]  /*02e0*/  UIADD3 UR6, UP1, UPT, UR4, 0x80, URZ ;  /* 0x0000008004067890 */ /* 0x008fe4000ff3e0ff */
[----:B------:R-:W-:Y:S02]  /*02f0*/  UIADD3 UR4, UP0, UPT, UR4, 0x180, URZ ;  /* 0x0000018004047890 */ /* 0x000fe4000ff1e0ff */
[----:B------:R-:W-:Y:S02]  /*0300*/  UIADD3.X UR7, UPT, UPT, URZ, UR5, URZ, UP1, !UPT ;  /* 0x00000005ff077290 */ /* 0x000fe40008ffe4ff */
[----:B------:R-:W-:-:S07]  /*0310*/  UIADD3.X UR5, UPT, UPT, URZ, UR5, URZ, UP0, !UPT ;  /* 0x00000005ff057290 */ /* 0x000fce00087fe4ff */
[----:B------:R3:W-:Y:S02]  /*0320*/  UTMACCTL.PF [UR6] ;  /* 0x00000000060079b9 */ /* 0x0007e40008040000 */
[----:B------:R3:W-:Y:S02]  /*0330*/  UTMACCTL.PF [UR4] ;  /* 0x00000000040079b9 */ /* 0x0007e40008040000 */
[----:B---3--:R-:W-:Y:S01]  /*0340*/  NOP ;  /* 0x0000000000007918 */ /* 0x008fe20000000000 */
.L_x_5:
[----:B------:R-:W-:Y:S05]  /*0350*/  BSYNC.RECONVERGENT B0 ;  /* 0x0000000000007941 */ /* 0x000fea0003800200 */
.L_x_4:
[----:B------:R-:W-:Y:S04]  /*0360*/  BSSY.RECONVERGENT B0, `(.L_x_6) ;  /* 0x000000a000007945 */ /* 0x000fe80003800200 */
        /* <DEDUP_REMOVED lines=9> */
.L_x_7:
[----:B------:R-:W-:Y:S05]  /*0400*/  BSYNC.RECONVERGENT B0 ;  /* 0x0000000000007941 */ /* 0x000fea0003800200 */
.L_x_6:
[----:B------:R-:W3:Y:S01]  /*0410*/  LDCU.64 UR4, c[0x0][0x888] ;  /* 0x00011100ff0477ac */ /* 0x000ee20008000a00 */
[----:B------:R-:W-:Y:S01]  /*0420*/  ISETP.NE.AND.EX P1, PT, RZ, UR9, PT, P1 ;  /* 0x00000009ff007c0c */ /* 0x000fe2000bf25310 */
[----:B------:R-:W-:Y:S01]  /*0430*/  UPLOP3.LUT UP5, UPT, UPT, UPT, UPT, 0x80, 0x8 ;  /* 0x000000000008789c */ /* 0x000fe20003faf070 */
[----:B---3--:R-:W-:-:S04]  /*0440*/  ISETP.NE.U32.AND P2, PT, RZ, UR4, PT ;  /* 0x00000004ff007c0c */ /* 0x008fc8000bf45070 */
[----:B------:R-:W-:-:S13]  /*0450*/  ISETP.NE.AND.EX P2, PT, RZ, UR5, PT, P2 ;  /* 0x00000005ff007c0c */ /* 0x000fda000bf45320 */
[----:B------:R-:W-:Y:S05]  /*0460*/  @P2 BRA P1, `(.L_x_8) ;  /* 0x0000000000282947 */ /* 0x000fea0000800000 */
[----:B-----5:R-:W-:Y:S01]  /*0470*/  R2UR UR6, R40 ;  /* 0x00000000280672ca */ /* 0x020fe200000e0000 */
[----:B------:R-:W-:Y:S02]  /*0480*/  UISETP.NE.U32.AND UP0, UPT, UR8, URZ, UPT ;  /* 0x000000ff0800728c */ /* 0x000fe4000bf05070 */
[----:B------:R-:W-:Y:S02]  /*0490*/  UISETP.NE.U32.AND UP1, UPT, UR4, URZ, UPT ;  /* 0x000000ff0400728c */ /* 0x000fe4000bf25070 */
[----:B------:R-:W-:Y:S02]  /*04a0*/  UISETP.NE.AND.EX UP2, UPT, UR9, URZ, UPT, UP0 ;  /* 0x000000ff0900728c */ /* 0x000fe4000bf45300 */
[----:B------:R-:W-:-:S04]  /*04b0*/  UISETP.NE.AND.EX UP0, UPT, UR5, URZ, UPT, UP1 ;  /* 0x000000ff0500728c */ /* 0x000fc8000bf05310 */
[----:B------:R-:W-:Y:S02]  /*04c0*/  USEL UR4, URZ, 0xffffffff, UP0 ;  /* 0xffffffffff047887 */ /* 0x000fe40008000000 */
[----:B------:R-:W-:-:S04]  /*04d0*/  UISETP.NE.AND UP1, UPT, UR6, URZ, UPT ;  /* 0x000000ff0600728c */ /* 0x000fc8000bf25270 */
[----:B------:R-:W-:-:S04]  /*04e0*/  @!UP2 USEL UR4, URZ, 0xffffffff, UP1 ;  /* 0xffffffffff04a887 */ /* 0x000fc80008800000 */
[----:B------:R-:W-:-:S04]  /*04f0*/  ULOP3.LUT UR4, UR4, 0x1, URZ, 0xc0, !UPT ;  /* 0x0000000104047892 */ /* 0x000fc8000f8ec0ff */
[----:B------:R-:W-:-:S11]  /*0500*/  UISETP.NE.U32.AND UP5, UPT, UR4, 0x1, UPT ;  /* 0x000000010400788c */ /* 0x000fd6000bfa5070 */
.L_x_8:
[----:B------:R-:W3:Y:S01]  /*0510*/  SHFL.IDX PT, R0, R81, RZ, 0x1f ;  /* 0x00001fff51007589 */ /* 0x000ee200000e0000 */
[----:B------:R-:W-:-:S04]  /*0520*/  UISETP.NE.AND UP0, UPT, UR25, 0x2, UPT ;  /* 0x000000021900788c */ /* 0x000fc8000bf05270 */
[----:B------:R-:W-:Y:S02]  /*0530*/  UISETP.EQ.AND UP1, UPT, UR33, URZ, !UP0 ;  /* 0x000000ff2100728c */ /* 0x000fe4000c722270 */
[----:B------:R-:W-:-:S04]  /*0540*/  USEL UR47, URZ, 0x1, UP0 ;  /* 0x00000001ff2f7887 */ /* 0x000fc80008000000 */
[----:B------:R-:W-:Y:S02]  /*0550*/  PLOP3.LUT P3, PT, P0, PT, UP1, 0x80, 0x8 ;  /* 0x000000000008781c */ /* 0x000fe4000076f018 */
[----:B---3--:R-:W-:-:S13]  /*0560*/  ISETP.NE.AND P1, PT, R0, RZ, PT ;  /* 0x000000ff0000720c */ /* 0x008fda0003f25270 */
[----:B------:R-:W-:Y:S05]  /*0570*/  @P1 BRA `(.L_x_9) ;  /* 0x0000000000c01947 */ /* 0x000fea0003800000 */
[----:B------:R-:W-:Y:S01]  /*0580*/  ELECT P1, URZ, PT ;  /* 0x0000000000ff782f */ /* 0x000fe20003820000 */
[----:B------:R-:W-:-:S12]  /*0590*/  BSSY.RECONVERGENT B0, `(.L_x_9) ;  /* 0x000002e000007945 */ /* 0x000fd80003800200 */
[----:B------:R-:W-:Y:S05]  /*05a0*/  @!P1 BRA `(.L_x_10) ;  /* 0x0000000000b09947 */ /* 0x000fea0003800000 */
[----:B------:R-:W-:Y:S01]  /*05b0*/  UMOV UR4, 0x400 ;  /* 0x0000040000047882 */ /* 0x000fe20000000000 */
[----:B------:R-:W-:Y:S01]  /*05c0*/  UMOV UR8, 0x1 ;  /* 0x0000000100087882 */ /* 0x000fe20000000000 */
[----:B------:R-:W-:Y:S01]  /*05d0*/  UMOV UR6, 0x3 ;  /* 0x0000000300067882 */ /* 0x000fe20000000000 */
[----:B------:R-:W-:Y:S02]  /*05e0*/  ULEA UR4, UR46, UR4, 0x18 ;  /* 0x000000042e047291 */ /* 0x000fe4000f8ec0ff */
[----:B------:R-:W-:-:S04]  /*05f0*/  UIADD3 UR8, UPT, UPT, -UR8, 0x100000, URZ ;  /* 0x0010000008087890 */ /* 0x000fc8000fffe1ff */
[----:B------:R-:W-:Y:S02]  /*0600*/  USHF.L.U32 UR9, UR8, 0xb, URZ ;  /* 0x0000000b08097899 */ /* 0x000fe400080006ff */
[----:B------:R-:W-:Y:S02]  /*0610*/  USHF.L.U32 UR8, UR8, 0x1, URZ ;  /* 0x0000000108087899 */ /* 0x000fe400080006ff */
[----:B------:R-:W-:-:S04]  /*0620*/  UIADD3 UR6, UPT, UPT, -UR6, 0x100000, URZ ;  /* 0x0010000006067890 */ /* 0x000fc8000fffe1ff */
[----:B------:R-:W-:Y:S02]  /*0630*/  USHF.L.U32 UR7, UR6, 0xb, URZ ;  /* 0x0000000b06077899 */ /* 0x000fe400080006ff */
[----:B------:R-:W-:Y:S01]  /*0640*/  USHF.L.U32 UR6, UR6, 0x1, URZ ;  /* 0x0000000106067899 */ /* 0x000fe200080006ff */
[----:B------:R-:W3:Y:S03]  /*0650*/  FENCE.VIEW.ASYNC.S ;  /* 0x00000000000073c6 */ /* 0x000ee60000000000 */
[----:B---3--:R3:W4:Y:S08]  /*0660*/  SYNCS.EXCH.64 URZ, [UR4], UR8 ;  /* 0x0000000804ff75b2 */ /* 0x0087300008000100 */
[----:B------:R3:W1:Y:S01]  /*0670*/  SYNCS.EXCH.64 URZ, [UR4+0x80], UR6 ;  /* 0x0000800604ff75b2 */ /* 0x0006620008000100 */
        /* <DEDUP_REMOVED lines=29> */
[----:B------:R3:W1:Y:S02]  /*0850*/  SYNCS.EXCH.64 URZ, [UR4+0xf8], UR6 ;  /* 0x0000f80604ff75b2 */ /* 0x0006640008000100 */
[----:B---34-:R-:W-:Y:S01]  /*0860*/  NOP ;  /* 0x0000000000007918 */ /* 0x018fe20000000000 */
.L_x_10:
[----:B------:R-:W-:Y:S05]  /*0870*/  BSYNC.RECONVERGENT B0 ;  /* 0x0000000000007941 */ /* 0x000fea0003800200 */
.L_x_9:
[----:B------:R-:W3:Y:S01]  /*0880*/  SHFL.IDX PT, R0, R81, RZ, 0x1f ;  /* 0x00001fff51007589 */ /* 0x000ee200000e0000 */
[----:B------:R-:W-:Y:S01]  /*0890*/  NOP ;  /* 0x0000000000007918 */ /* 0x000fe20000000000 */
[----:B---3--:R-:W-:-:S13]  /*08a0*/  ISETP.NE.AND P1, PT, R0, 0x1, PT ;  /* 0x000000010000780c */ /* 0x008fda0003f25270 */
[----:B------:R-:W-:Y:S05]  /*08b0*/  @P1 BRA `(.L_x_11) ;  /* 0x0000000000541947 */ /* 0x000fea0003800000 */
        /* <DEDUP_REMOVED lines=10> */
[----:B------:R-:W-:Y:S01]  /*0960*/  ELECT P1, URZ, PT ;  /* 0x0000000000ff782f */ /* 0x000fe20003820000 */
[----:B------:R-:W3:Y:S02]  /*0970*/  FENCE.VIEW.ASYNC.S ;  /* 0x00000000000073c6 */ /* 0x000ee40000000000 */
[----:B---3--:R3:W4:Y:S08]  /*0980*/  SYNCS.EXCH.64 URZ, [UR4+0x100], UR8 ;  /* 0x0001000804ff75b2 */ /* 0x0087300008000100 */
[----:B------:R3:W1:Y:S01]  /*0990*/  SYNCS.EXCH.64 URZ, [UR4+0x120], UR6 ;  /* 0x0001200604ff75b2 */ /* 0x0006620008000100 */
[----:B------:R3:W1:Y:S01]  /*09a0*/  SYNCS.EXCH.64 URZ, [UR4+0x108], UR8 ;  /* 0x0001080804ff75b2 */ /* 0x0006620008000100 */
[----:B------:R3:W1:Y:S01]  /*09b0*/  SYNCS.EXCH.64 URZ, [UR4+0x128], UR6 ;  /* 0x0001280604ff75b2 */ /* 0x0006620008000100 */
[----:B------:R3:W1:Y:S01]  /*09c0*/  SYNCS.EXCH.64 URZ, [UR4+0x110], UR8 ;  /* 0x0001100804ff75b2 */ /* 0x0006620008000100 */
[----:B------:R3:W1:Y:S01]  /*09d0*/  SYNCS.EXCH.64 URZ, [UR4+0x130], UR6 ;  /* 0x0001300604ff75b2 */ /* 0x0006620008000100 */
[----:B------:R3:W1:Y:S01]  /*09e0*/  SYNCS.EXCH.64 URZ, [UR4+0x118], UR8 ;  /* 0x0001180804ff75b2 */ /* 0x0006620008000100 */
[----:B------:R3:W1:Y:S01]  /*09f0*/  SYNCS.EXCH.64 URZ, [UR4+0x138], UR6 ;  /* 0x0001380604ff75b2 */ /* 0x0006620008000100 */
[----:B------:R-:W-:Y:S01]  /*0a00*/  NOP ;  /* 0x0000000000007918 */ /* 0x000fe20000000000 */
.L_x_11:
[----:B------:R-:W2:Y:S01]  /*0a10*/  SHFL.IDX PT, R0, R81, RZ, 0x1f ;  /* 0x00001fff51007589 */ /* 0x000ea200000e0000 */
[----:B------:R-:W-:Y:S01]  /*0a20*/  NOP ;  /* 0x0000000000007918 */ /* 0x000fe20000000000 */
[----:B--2---:R-:W-:-:S13]  /*0a30*/  ISETP.NE.AND P1, PT, R0, 0x3, PT ;  /* 0x000000030000780c */ /* 0x004fda0003f25270 */
[----:B------:R-:W-:Y:S05]  /*0a40*/  @P1 BRA `(.L_x_12) ;  /* 0x00000000002c1947 */ /* 0x000fea0003800000 */
[----:B---3--:R-:W-:Y:S01]  /*0a50*/  UMOV UR6, 0x400 ;  /* 0x0000040000067882 */ /* 0x008fe20000000000 */
[----:B------:R-:W-:Y:S01]  /*0a60*/  UMOV UR4, 0x20 ;  /* 0x0000002000047882 */ /* 0x000fe20000000000 */
[----:B------:R-:W-:Y:S02]  /*0a70*/  ULEA UR6, UR46, UR6, 0x18 ;  /* 0x000000062e067291 */ /* 0x000fe4000f8ec0ff */
[----:B------:R-:W-:-:S04]  /*0a80*/  UIADD3 UR4, UPT, UPT, -UR4, 0x100000, URZ ;  /* 0x0010000004047890 */ /* 0x000fc8000fffe1ff */
[----:B------:R-:W-:Y:S02]  /*0a90*/  USHF.L.U32 UR5, UR4, 0xb, URZ ;  /* 0x0000000b04057899 */ /* 0x000fe400080006ff */
[----:B------:R-:W-:Y:S01]  /*0aa0*/  USHF.L.U32 UR4, UR4, 0x1, URZ ;  /* 0x0000000104047899 */ /* 0x000fe200080006ff */
[----:B------:R-:W-:Y:S01]  /*0ab0*/  ELECT P1, URZ, PT ;  /* 0x0000000000ff782f */ /* 0x000fe20003820000 */
[----:B------:R-:W2:Y:S10]  /*0ac0*/  FENCE.VIEW.ASYNC.S ;  /* 0x00000000000073c6 */ /* 0x000eb40000000000 */
[----:B--2---:R2:W3:Y:S01]  /*0ad0*/  SYNCS.EXCH.64 URZ, [UR6+0x140], UR4 ;  /* 0x0001400406ff75b2 */ /* 0x0044e20008000100 */
[----:B------:R2:W1:Y:S01]  /*0ae0*/  SYNCS.EXCH.64 URZ, [UR6+0x148], UR4 ;  /* 0x0001480406ff75b2 */ /* 0x0004620008000100 */
[----:B------:R-:W-:Y:S01]  /*0af0*/  NOP ;  /* 0x0000000000007918 */ /* 0x000fe20000000000 */
.L_x_12:
[----:B------:R-:W4:Y:S01]  /*0b00*/  SHFL.IDX PT, R0, R81, RZ, 0x1f ;  /* 0x00001fff51007589 */ /* 0x000f2200000e0000 */
[----:B------:R-:W-:Y:S01]  /*0b10*/  NOP ;  /* 0x0000000000007918 */ /* 0x000fe20000000000 */
[----:B----4-:R-:W-:-:S13]  /*0b20*/  ISETP.NE.AND P1, PT, R0, 0x4, PT ;  /* 0x000000040000780c */ /* 0x010fda0003f25270 */
[----:B------:R-:W-:Y:S05]  /*0b30*/  @P1 BRA `(.L_x_13) ;  /* 0x0000000000481947 */ /* 0x000fea0003800000 */
[----:B--23--:R-:W-:Y:S01]  /*0b40*/  UMOV UR4, 0x720 ;  /* 0x0000072000047882 */ /* 0x00cfe20000000000 */
[----:B------:R-:W-:Y:S01]  /*0b50*/  UMOV UR6, 0x400 ;  /* 0x0000040000067882 */ /* 0x000fe20000000000 */
[----:B------:R-:W-:Y:S01]  /*0b60*/  USEL UR4, UR4, 0x620, UP5 ;  /* 0x0000062004047887 */ /* 0x000fe2000a800000 */
        /* <DEDUP_REMOVED lines=9> */
[----:B------:R-:W2:Y:S02]  /*0c00*/  FENCE.VIEW.ASYNC.S ;  /* 0x00000000000073c6 */ /* 0x000ea40000000000 */
[----:B--2---:R4:W2:Y:S08]  /*0c10*/  SYNCS.EXCH.64 URZ, [UR6+0x150], UR8 ;  /* 0x0001500806ff75b2 */ /* 0x0048b00008000100 */
[----:B------:R4:W3:Y:S01]  /*0c20*/  SYNCS.EXCH.64 URZ, [UR6+0x160], UR4 ;  /* 0x0001600406ff75b2 */ /* 0x0008e20008000100 */
[----:B------:R4:W1:Y:S01]  /*0c30*/  SYNCS.EXCH.64 URZ, [UR6+0x158], UR8 ;  /* 0x0001580806ff75b2 */ /* 0x0008620008000100 */
[----:B------:R4:W1:Y:S02]  /*0c40*/  SYNCS.EXCH.64 URZ, [UR6+0x168], UR4 ;  /* 0x0001680406ff75b2 */ /* 0x0008640008000100 */
[----:B----4-:R-:W-:Y:S01]  /*0c50*/  NOP ;  /* 0x0000000000007918 */ /* 0x010fe20000000000 */
.L_x_13:
[----:B------:R-:W4:Y:S01]  /*0c60*/  SHFL.IDX PT, R0, R81, RZ, 0x1f ;  /* 0x00001fff51007589 */ /* 0x000f2200000e0000 */
[----:B------:R-:W-:Y:S01]  /*0c70*/  NOP ;  /* 0x0000000000007918 */ /* 0x000fe20000000000 */
[----:B----4-:R-:W-:-:S13]  /*0c80*/  ISETP.NE.AND P1, PT, R0, 0x5, PT ;  /* 0x000000050000780c */ /* 0x010fda0003f25270 */
[----:B------:R-:W-:Y:S05]  /*0c90*/  @P1 BRA `(.L_x_14) ;  /* 0x0000000000541947 */ /* 0x000fea0003800000 */
[----:B--23--:R-:W-:Y:S01]  /*0ca0*/  UMOV UR4, 0x400 ;  /* 0x0000040000047882 */ /* 0x00cfe20000000000 */
        /* <DEDUP_REMOVED lines=14> */
[----:B------:R4:W1:Y:S01]  /*0d90*/  SYNCS.EXCH.64 URZ, [UR4+0x198], UR8 ;  /* 0x0001980804ff75b2 */ /* 0x0008620008000100 */
[----:B------:R4:W1:Y:S01]  /*0da0*/  SYNCS.EXCH.64 URZ, [UR4+0x180], UR6 ;  /* 0x0001800604ff75b2 */ /* 0x0008620008000100 */
[----:B------:R4:W1:Y:S01]  /*0db0*/  SYNCS.EXCH.64 URZ, [UR4+0x1a0], UR8 ;  /* 0x0001a00804ff75b2 */ /* 0x0008620008000100 */
[----:B------:R4:W1:Y:S01]  /*0dc0*/  SYNCS.EXCH.64 URZ, [UR4+0x188], UR6 ;  /* 0x0001880604ff75b2 */ /* 0x0008620008000100 */
[----:B------:R4:W1:Y:S02]  /*0dd0*/  SYNCS.EXCH.64 URZ, [UR4+0x1a8], UR8 ;  /* 0x0001a80804ff75b2 */ /* 0x0008640008000100 */
[----:B----4-:R-:W-:Y:S01]  /*0de0*/  NOP ;  /* 0x0000000000007918 */ /* 0x010fe20000000000 */
.L_x_14:
[----:B------:R-:W4:Y:S01]  /*0df0*/  SHFL.IDX PT, R0, R81, RZ, 0x1f ;  /* 0x00001fff51007589 */ /* 0x000f2200000e0000 */
[----:B------:R-:W-:Y:S01]  /*0e00*/  ISETP.NE.OR P0, PT, RZ, UR25, !P0 ;  /* 0x00000019ff007c0c */ /* 0x000fe2000c705670 */
[----:B------:R-:W-:Y:S01]  /*0e10*/  NOP ;  /* 0x0000000000007918 */ /* 0x000fe20000000000 */
[----:B----4-:R-:W-:-:S13]  /*0e20*/  ISETP.NE.AND P1, PT, R0, 0x3, PT ;  /* 0x000000030000780c */ /* 0x010fda0003f25270 */
[----:B------:R-:W-:Y:S05]  /*0e30*/  @P1 BRA `(.L_x_15) ;  /* 0x0000000000341947 */ /* 0x000fea0003800000 */
[----:B--23--:R-:W-:Y:S01]  /*0e40*/  UMOV UR4, 0x400 ;  /* 0x0000040000047882 */ /* 0x00cfe20000000000 */
[----:B------:R-:W-:Y:S01]  /*0e50*/  UMOV UR6, 0x20 ;  /* 0x0000002000067882 */ /* 0x000fe20000000000 */
[----:B------:R-:W-:Y:S02]  /*0e60*/  ULEA UR4, UR46, UR4, 0x18 ;  /* 0x000000042e047291 */ /* 0x000fe4000f8ec0ff */
[----:B------:R-:W-:-:S04]  /*0e70*/  UIADD3 UR6, UPT, UPT, -UR6, 0x100000, URZ ;  /* 0x0010000006067890 */ /* 0x000fc8000fffe1ff */
[----:B------:R-:W-:Y:S02]  /*0e80*/  USHF.L.U32 UR7, UR6, 0xb, URZ ;  /* 0x0000000b06077899 */ /* 0x000fe400080006ff */
[----:B------:R-:W-:Y:S01]  /*0e90*/  USHF.L.U32 UR6, UR6, 0x1, URZ ;  /* 0x0000000106067899 */ /* 0x000fe200080006ff */
[----:B------:R-:W-:Y:S01]  /*0ea0*/  ELECT P1, URZ, PT ;  /* 0x0000000000ff782f */ /* 0x000fe20003820000 */
[----:B------:R-:W2:Y:S10]  /*0eb0*/  FENCE.VIEW.ASYNC.S ;  /* 0x00000000000073c6 */ /* 0x000eb40000000000 */
[----:B--2---:R4:W2:Y:S01]  /*0ec0*/  SYNCS.EXCH.64 URZ, [UR4+0x1b0], UR6 ;  /* 0x0001b00604ff75b2 */ /* 0x0048a20008000100 */
[----:B------:R4:W3:Y:S01]  /*0ed0*/  SYNCS.EXCH.64 URZ, [UR4+0x1c0], UR6 ;  /* 0x0001c00604ff75b2 */ /* 0x0008e20008000100 */
[----:B------:R4:W1:Y:S01]  /*0ee0*/  SYNCS.EXCH.64 URZ, [UR4+0x1b8], UR6 ;  /* 0x0001b80604ff75b2 */ /* 0x0008620008000100 */
[----:B------:R4:W1:Y:S02]  /*0ef0*/  SYNCS.EXCH.64 URZ, [UR4+0x1c8], UR6 ;  /* 0x0001c80604ff75b2 */ /* 0x0008640008000100 */
[----:B----4-:R-:W-:Y:S01]  /*0f00*/  NOP ;  /* 0x0000000000007918 */ /* 0x010fe20000000000 */
.L_x_15:
[----:B------:R-:W-:Y:S01]  /*0f10*/  VOTEU.ALL UP0, P0 ;  /* 0x0000000000ff7886 */ /* 0x000fe20000000000 */
[----:B--23--:R-:W-:Y:S01]  /*0f20*/  UMOV UR4, 0x20 ;  /* 0x0000002000047882 */ /* 0x00cfe20000000000 */
[----:B------:R-:W2:Y:S01]  /*0f30*/  LDCU UR37, c[0x0][0x36c] ;  /* 0x00006d80ff2577ac */ /* 0x000ea20008000800 */
[----:B------:R-:W-:Y:S01]  /*0f40*/  NOP ;  /* 0x0000000000007918 */ /* 0x000fe20000000000 */
[----:B------:R-:W-:Y:S01]  /*0f50*/  LOP3.LUT R0, R90, 0x1f, RZ, 0xc0, !PT ;  /* 0x0000001f5a007812 */ /* 0x000fe200078ec0ff */
[----:B------:R-:W-:Y:S01]  /*0f60*/  @!UP0 UMOV UR6, 0x400 ;  /* 0x0000040000068882 */ /* 0x000fe20000000000 */
[----:B------:R-:W-:-:S04]  /*0f70*/  @!UP0 UIADD3 UR4, UPT, UPT, -UR4, 0x100000, URZ ;  /* 0x0010000004048890 */ /* 0x000fc8000fffe1ff */
[----:B------:R-:W-:Y:S02]  /*0f80*/  @!UP0 USHF.L.U32 UR5, UR4, 0xb, URZ ;  /* 0x0000000b04058899 */ /* 0x000fe400080006ff */
[----:B------:R-:W-:Y:S02]  /*0f90*/  @!UP0 USHF.L.U32 UR4, UR4, 0x1, URZ ;  /* 0x0000000104048899 */ /* 0x000fe400080006ff */
[----:B------:R-:W-:Y:S01]  /*0fa0*/  @!UP0 ULEA UR6, UR46, UR6, 0x18 ;  /* 0x000000062e068291 */ /* 0x000fe2000f8ec0ff */
[----:B------:R-:W-:Y:S01]  /*0fb0*/  VOTEU.ALL UP0, P0 ;  /* 0x0000000000ff7886 */ /* 0x000fe20000000000 */
[----:B------:R-:W-:Y:S02]  /*0fc0*/  UISETP.NE.AND UP6, UPT, UR25, URZ, UPT ;  /* 0x000000ff1900728c */ /* 0x000fe4000bfc5270 */
[----:B--2---:R-:W-:Y:S01]  /*0fd0*/  UISETP.EQ.U32.AND UP1, UPT, UR37, 0x1, UPT ;  /* 0x000000012500788c */ /* 0x004fe2000bf22070 */
[----:B------:R-:W2:Y:S07]  /*0fe0*/  FENCE.VIEW.ASYNC.S ;  /* 0x00000000000073c6 */ /* 0x000eae0000000000 */
[----:B--2---:R2:W3:Y:S01]  /*0ff0*/  @!UP0 SYNCS.EXCH.64 URZ, [UR6+0x1d0], UR4 ;  /* 0x0001d00406ff85b2 */ /* 0x0044e20008000100 */
[----:B------:R-:W-:Y:S05]  /*1000*/  BRA.U !UP1, `(.L_x_16) ;  /* 0x0000000109087547 */ /* 0x000fea000b800000 */
[----:B-1-3--:R-:W-:Y:S01]  /*1010*/  UCGABAR_ARV ;  /* 0x00000000000079c7 */ /* 0x00afe20008000000 */
[----:B------:R-:W-:Y:S05]  /*1020*/  BRA `(.L_x_17) ;  /* 0x0000000000047947 */ /* 0x000fea0003800000 */
.L_x_16:
[----:B-1-3--:R-:W-:Y:S01]  /*1030*/  NOP ;  /* 0x0000000000007918 */ /* 0x00afe20000000000 */
.L_x_17:
[----:B------:R-:W1:Y:S01]  /*1040*/  S2UR UR32, SR_CTAID.Y ;  /* 0x00000000002079c3 */ /* 0x000e620000002600 */
[----:B------:R-:W-:-:S05]  /*1050*/  CS2R.32 R82, SR_CgaSize ;  /* 0x0000000000527805 */ /* 0x000fca0000008a00 */
[----:B------:R-:W-:-:S05]  /*1060*/  IMAD R82, R82, -0xa0, RZ ;  /* 0xffffff6052527824 */ /* 0x000fca00078e02ff */
[----:B--2---:R-:W-:-:S14]  /*1070*/  R2UR UR4, R82 ;  /* 0x00000000520472ca */ /* 0x004fdc00000e0000 */
[----:B------:R-:W2:Y:S01]  /*1080*/  LDCU UR4, c[0x0][UR4+0x2b4] ;  /* 0x00005680040477ac */ /* 0x000ea20008000800 */
[----:B------:R-:W-:-:S05]  /*1090*/  CS2R.32 R82, SR_CgaSize ;  /* 0x0000000000527805 */ /* 0x000fca0000008a00 */
[----:B------:R-:W-:-:S05]  /*10a0*/  IMAD R82, R82, -0xa0, RZ ;  /* 0xffffff6052527824 */ /* 0x000fca00078e02ff */
[----:B------:R-:W-:-:S14]  /*10b0*/  R2UR UR5, R82 ;  /* 0x00000000520572ca */ /* 0x000fdc00000e0000 */
[----:B------:R-:W3:Y:S01]  /*10c0*/  LDCU UR5, c[0x0][UR5+0x2b0] ;  /* 0x00005600050577ac */ /* 0x000ee20008000800 */
[----:B------:R-:W4:Y:S01]  /*10d0*/  S2UR UR30, SR_CTAID.X ;  /* 0x00000000001e79c3 */ /* 0x000f220000002500 */
[----:B------:R-:W-:-:S05]  /*10e0*/  CS2R.32 R82, SR_CgaSize ;  /* 0x0000000000527805 */ /* 0x000fca0000008a00 */
[----:B------:R-:W-:-:S05]  /*10f0*/  IMAD R82, R82, -0xa0, RZ ;  /* 0xffffff6052527824 */ /* 0x000fca00078e02ff */
[----:B------:R-:W-:-:S14]  /*1100*/  R2UR UR8, R82 ;  /* 0x00000000520872ca */ /* 0x000fdc00000e0000 */
[----:B------:R-:W3:Y:S01]  /*1110*/  LDCU UR8, c[0x0][UR8+0x2a4] ;  /* 0x00005480080877ac */ /* 0x000ee20008000800 */
[----:B------:R-:W-:-:S05]  /*1120*/  CS2R.32 R82, SR_CgaSize ;  /* 0x0000000000527805 */ /* 0x000fca0000008a00 */
[----:B------:R-:W-:-:S05]  /*1130*/  IMAD R82, R82, -0xa0, RZ ;  /* 0xffffff6052527824 */ /* 0x000fca00078e02ff */
[----:B------:R-:W-:-:S14]  /*1140*/  R2UR UR61, R82 ;  /* 0x00000000523d72ca */ /* 0x000fdc00000e0000 */
[----:B------:R-:W3:Y:S01]  /*1150*/  LDCU UR61, c[0x0][UR61+0x2a0] ;  /* 0x000054003d3d77ac */ /* 0x000ee20008000800 */
[----:B------:R-:W-:Y:S02]  /*1160*/  USHF.R.U32.HI UR12, URZ, 0x1, UR46 ;  /* 0x00000001ff0c7899 */ /* 0x000fe4000801162e */
[----:B------:R-:W-:Y:S02]  /*1170*/  USHF.R.U32.HI UR11, URZ, 0x2, UR46 ;  /* 0x00000002ff0b7899 */ /* 0x000fe4000801162e */
[----:B------:R-:W-:Y:S02]  /*1180*/  USHF.L.U32 UR27, UR46, 0x9, URZ ;  /* 0x000000092e1b7899 */ /* 0x000fe400080006ff */
[----:B------:R-:W-:Y:S01]  /*1190*/  USHF.L.U32 UR26, UR46, 0xb, URZ ;  /* 0x0000000b2e1a7899 */ /* 0x000fe200080006ff */
[----:B-1----:R-:W-:Y:S01]  /*11a0*/  I2FP.F32.U32 R2, UR32 ;  /* 0x0000002000027c45 */ /* 0x002fe20008201000 */
[----:B------:R-:W1:Y:S04]  /*11b0*/  LDCU UR28, c[0x0][0xb24] ;  /* 0x00016480ff1c77ac */ /* 0x000e680008000800 */
[----:B--2---:R-:W-:Y:S01]  /*11c0*/  FMUL R2, R2, UR4 ;  /* 0x0000000402027c20 */ /* 0x004fe20008400000 */
[----:B------:R-:W-:Y:S01]  /*11d0*/  ULOP3.LUT UR4, UR33, 0x4, UR46, 0xf8, !UPT ;  /* 0x0000000421047892 */ /* 0x000fe2000f8ef82e */
[----:B----4-:R-:W-:Y:S01]  /*11e0*/  I2FP.F32.U32 R3, UR30 ;  /* 0x0000001e00037c45 */ /* 0x010fe20008201000 */
[----:B------:R-:W2:Y:S03]  /*11f0*/  LDCU UR45, c[0x0][0xb24] ;  /* 0x00016480ff2d77ac */ /* 0x000ea60008000800 */
[----:B------:R-:W4:Y:S01]  /*1200*/  F2I.U32.TRUNC.NTZ R2, R2 ;  /* 0x0000000200027305 */ /* 0x000f22000020f000 */
[----:B---3--:R-:W-:Y:S01]  /*1210*/  FMUL R3, R3, UR5 ;  /* 0x0000000503037c20 */ /* 0x008fe20008400000 */
[----:B------:R-:W-:-:S02]  /*1220*/  UISETP.GT.U32.AND UP0, UPT, UR4, 0xffff, UPT ;  /* 0x0000ffff0400788c */ /* 0x000fc4000bf04070 */
[----:B------:R-:W-:Y:S02]  /*1230*/  ULOP3.LUT UR5, UR46, 0x3, URZ, 0xc0, !UPT ;  /* 0x000000032e057892 */ /* 0x000fe4000f8ec0ff */
[----:B------:R-:W-:Y:S02]  /*1240*/  USEL UR21, UR4, 0xffff, !UP0 ;  /* 0x0000ffff04157887 */ /* 0x000fe4000c000000 */
[----:B------:R-:W3:Y:S01]  /*1250*/  F2I.U32.TRUNC.NTZ R3, R3 ;  /* 0x0000000300037305 */ /* 0x000ee2000020f000 */
[----:B------:R-:W-:Y:S01]  /*1260*/  UISETP.GT.U32.AND UP1, UPT, UR5, 0xffff, UPT ;  /* 0x0000ffff0500788c */ /* 0x000fe2000bf24070 */
[----:B------:R-:W1:Y:S01]  /*1270*/  LDCU UR35, c[0x0][0xb30] ;  /* 0x00016600ff2377ac */ /* 0x000e620008000800 */
[----:B----4-:R-:W-:Y:S02]  /*1280*/  R2UR UR7, R2 ;  /* 0x00000000020772ca */ /* 0x010fe400000e0000 */
[----:B------:R-:W-:Y:S01]  /*1290*/  USEL UR24, UR5, 0xffff, !UP1 ;  /* 0x0000ffff05187887 */ /* 0x000fe2000c800000 */
[----:B------:R-:W-:Y:S01]  /*12a0*/  PRMT R2, RZ, 0x7610, R2 ;  /* 0x00007610ff027816 */ /* 0x000fe20000000002 */
[----:B------:R-:W-:Y:S01]  /*12b0*/  UMOV UR13, 0x11 ;  /* 0x00000011000d7882 */ /* 0x000fe20000000000 */
[----:B------:R-:W-:Y:S01]  /*12c0*/  UMOV UR14, 0x5 ;  /* 0x00000005000e7882 */ /* 0x000fe20000000000 */
[----:B---3--:R-:W-:-:S02]  /*12d0*/  R2UR UR6, R3 ;  /* 0x00000000030672ca */ /* 0x008fc400000e0000 */
[----:B------:R-:W-:-:S05]  /*12e0*/  PRMT R3, RZ, 0x7610, R3 ;  /* 0x00007610ff037816 */ /* 0x000fca0000000003 */
[----:B------:R-:W-:-:S04]  /*12f0*/  UIADD3 UR4, UPT, UPT, -UR7, URZ, URZ ;  /* 0x000000ff07047290 */ /* 0x000fc8000fffe1ff */
[----:B------:R-:W-:Y:S02]  /*1300*/  UIMAD UR4, UR8, UR4, UR32 ;  /* 0x00000004080472a4 */ /* 0x000fe4000f8e0220 */
[----:B------:R-:W-:-:S04]  /*1310*/  UIADD3 UR5, UPT, UPT, -UR6, URZ, URZ ;  /* 0x000000ff06057290 */ /* 0x000fc8000fffe1ff */
[----:B------:R-:W-:Y:S01]  /*1320*/  IMAD.U32 R82, RZ, RZ, UR4 ;  /* 0x00000004ff527e24 */ /* 0x000fe2000f8e00ff */
[----:B------:R-:W-:Y:S01]  /*1330*/  UIMAD UR61, UR61, UR5, UR30 ;  /* 0x000000053d3d72a4 */ /* 0x000fe2000f8e021e */
[----:B-12---:R-:W-:Y:S11]  /*1340*/  BRA.U UP6, `(.L_x_18) ;  /* 0x0000000106687547 */ /* 0x006ff6000b800000 */
[----:B------:R-:W-:Y:S01]  /*1350*/  R2UR UR15, R82 ;  /* 0x00000000520f72ca */ /* 0x000fe200000e0000 */
[----:B------:R-:W-:Y:S02]  /*1360*/  ULOP3.LUT UR4, UR61, 0x2, URZ, 0x3c, !UPT ;  /* 0x000000023d047892 */ /* 0x000fe4000f8e3cff */
[----:B------:R-:W-:-:S10]  /*1370*/  ULOP3.LUT UR10, UR61, 0xfffffffe, URZ, 0xc0, !UPT ;  /* 0xfffffffe3d0a7892 */ /* 0x000fd4000f8ec0ff */
[----:B------:R-:W-:Y:S02]  /*1380*/  UISETP.NE.AND UP0, UPT, UR15, URZ, UPT ;  /* 0x000000ff0f00728c */ /* 0x000fe4000bf05270 */
[----:B------:R-:W-:Y:S02]  /*1390*/  UISETP.NE.AND UP2, UPT, UR15, 0x1, UPT ;  /* 0x000000010f00788c */ /* 0x000fe4000bf45270 */
[----:B------:R-:W-:Y:S02]  /*13a0*/  UISETP.GT.U32.AND UP4, UPT, UR61, 0x1, UP0 ;  /* 0x000000013d00788c */ /* 0x000fe40008784070 */
[----:B------:R-:W-:Y:S02]  /*13b0*/  UISETP.GT.U32.AND UP3, UPT, UR61, 0x1, UP2 ;  /* 0x000000013d00788c */ /* 0x000fe40009764070 */
[----:B------:R-:W-:Y:S02]  /*13c0*/  UISETP.GT.U32.AND UP1, UPT, UR4, 0x1, UP0 ;  /* 0x000000010400788c */ /* 0x000fe40008724070 */
[----:B------:R-:W-:-:S02]  /*13d0*/  UISETP.GT.U32.AND UP0, UPT, UR4, 0x1, UP2 ;  /* 0x000000010400788c */ /* 0x000fc40009704070 */
[----:B------:R-:W-:Y:S02]  /*13e0*/  USEL UR6, URZ, 0x1, UP4 ;  /* 0x00000001ff067887 */ /* 0x000fe4000a000000 */
[----:B------:R-:W-:Y:S02]  /*13f0*/  USEL UR5, URZ, 0x10, UP3 ;  /* 0x00000010ff057887 */ /* 0x000fe40009800000 */
[----:B------:R-:W-:Y:S02]  /*1400*/  USEL UR4, URZ, 0x2, UP4 ;  /* 0x00000002ff047887 */ /* 0x000fe4000a000000 */
[----:B------:R-:W-:Y:S02]  /*1410*/  USEL UR9, URZ, 0x20, UP3 ;  /* 0x00000020ff097887 */ /* 0x000fe40009800000 */
[----:B------:R-:W-:Y:S02]  /*1420*/  USEL UR8, URZ, 0x4, UP1 ;  /* 0x00000004ff087887 */ /* 0x000fe40008800000 */
[----:B------:R-:W-:-:S02]  /*1430*/  UIADD3 UR4, UPT, UPT, UR4, UR5, UR6 ;  /* 0x0000000504047290 */ /* 0x000fc4000fffe006 */
[----:B------:R-:W-:Y:S02]  /*1440*/  USEL UR6, URZ, 0x8, UP1 ;  /* 0x00000008ff067887 */ /* 0x000fe40008800000 */
[----:B------:R-:W-:Y:S02]  /*1450*/  USEL UR7, URZ, 0x40, UP0 ;  /* 0x00000040ff077887 */ /* 0x000fe40008000000 */
[----:B------:R-:W-:Y:S02]  /*1460*/  UIADD3 UR5, UPT, UPT, UR8, UR9, UR4 ;  /* 0x0000000908057290 */ /* 0x000fe4000fffe004 */
[----:B------:R-:W-:Y:S02]  /*1470*/  ULEA UR4, UR15, UR10, 0x2 ;  /* 0x0000000a0f047291 */ /* 0x000fe4000f8e10ff */
[----:B------:R-:W-:Y:S02]  /*1480*/  USEL UR8, URZ, 0x80, UP0 ;  /* 0x00000080ff087887 */ /* 0x000fe40008000000 */
[----:B------:R-:W-:-:S03]  /*1490*/  UIADD3 UR5, UPT, UPT, UR6, UR7, UR5 ;  /* 0x0000000706057290 */ /* 0x000fc6000fffe005 */
[----:B------:R-:W-:Y:S01]  /*14a0*/  UMOV UR6, 0x3 ;  /* 0x0000000300067882 */ /* 0x000fe20000000000 */
[----:B------:R-:W-:Y:S02]  /*14b0*/  UIADD3 UR5, UPT, UPT, UR5, UR8, URZ ;  /* 0x0000000805057290 */ /* 0x000fe4000fffe0ff */
[----:B------:R-:W-:-:S04]  /*14c0*/  USHF.L.U32 UR4, UR6, UR4, URZ ;  /* 0x0000000406047299 */ /* 0x000fc800080006ff */
[----:B------:R-:W-:Y:S02]  /*14d0*/  MOV R3, UR5 ;  /* 0x0000000500037c02 */ /* 0x000fe40008000f00 */
[----:B------:R-:W-:-:S07]  /*14e0*/  IMAD.U32 R2, RZ, RZ, UR4 ;  /* 0x00000004ff027e24 */ /* 0x000fce000f8e00ff */
.L_x_18:
[----:B------:R-:W1:Y:S01]  /*14f0*/  S2UR UR36, SR_CTAID.Z ;  /* 0x00000000002479c3 */ /* 0x000e620000002700 */
[----:B------:R-:W-:Y:S02]  /*1500*/  UISETP.GE.AND UP0, UPT, UR28, 0x1, UPT ;  /* 0x000000011c00788c */ /* 0x000fe4000bf06270 */
[----:B------:R-:W-:Y:S02]  /*1510*/  ULOP3.LUT UR24, UR24, 0xffff, URZ, 0xc0, !UPT ;  /* 0x0000ffff18187892 */ /* 0x000fe4000f8ec0ff */
[----:B------:R-:W-:Y:S02]  /*1520*/  ULOP3.LUT UR21, UR21, 0xffff, URZ, 0xc0, !UPT ;  /* 0x0000ffff15157892 */ /* 0x000fe4000f8ec0ff */
[----:B------:R-:W-:Y:S02]  /*1530*/  UISETP.NE.AND UP3, UPT, UR25, 0x2, UPT ;  /* 0x000000021900788c */ /* 0x000fe4000bf65270 */
[----:B------:R-:W-:Y:S02]  /*1540*/  ULOP3.LUT UR44, UR12, 0x1, URZ, 0xc0, !UPT ;  /* 0x000000010c2c7892 */ /* 0x000fe4000f8ec0ff */
[----:B------:R-:W-:-:S02]  /*1550*/  ULOP3.LUT UR31, UR11, 0x1, URZ, 0xc0, !UPT ;  /* 0x000000010b1f7892 */ /* 0x000fc4000f8ec0ff */
[----:B------:R-:W-:Y:S02]  /*1560*/  ULOP3.LUT UR27, UR27, 0x800, URZ, 0xc0, !UPT ;  /* 0x000008001b1b7892 */ /* 0x000fe4000f8ec0ff */
[----:B------:R-:W-:Y:S02]  /*1570*/  ULOP3.LUT UR26, UR26, 0x1000, URZ, 0xc0, !UPT ;  /* 0x000010001a1a7892 */ /* 0x000fe4000f8ec0ff */
[----:B------:R-:W-:Y:S02]  /*1580*/  USHF.L.U32 UR24, UR13, UR24, URZ ;  /* 0x000000180d187299 */ /* 0x000fe400080006ff */
[----:B------:R-:W-:Y:S01]  /*1590*/  USHF.L.U32 UR21, UR14, UR21, URZ ;  /* 0x000000150e157299 */ /* 0x000fe200080006ff */
[----:B------:R-:W-:Y:S01]  /*15a0*/  UMOV UR20, UR30 ;  /* 0x0000001e00147c82 */ /* 0x000fe20008000000 */
[----:B------:R-:W-:Y:S10]  /*15b0*/  BRA.U !UP0, `(.L_x_19) ;  /* 0x0000000108d47547 */ /* 0x000ff4000b800000 */
[----:B------:R-:W2:Y:S01]  /*15c0*/  LDCU.128 UR12, c[0x0][0xb10] ;  /* 0x00016200ff0c77ac */ /* 0x000ea20008000c00 */
[----:B------:R-:W3:Y:S01]  /*15d0*/  LDCU UR6, c[0x0][0x370] ;  /* 0x00006e00ff0677ac */ /* 0x000ee20008000800 */
[----:B------:R-:W4:Y:S01]  /*15e0*/  LDCU UR5, c[0x0][0x374] ;  /* 0x00006e80ff0577ac */ /* 0x000f220008000800 */
[----:B------:R-:W1:Y:S01]  /*15f0*/  LDCU UR29, c[0x0][0xb0c] ;  /* 0x00016180ff1d77ac */ /* 0x000e620008000800 */
[----:B------:R-:W1:Y:S01]  /*1600*/  LDCU UR4, c[0x0][0xb20] ;  /* 0x00016400ff0477ac */ /* 0x000e620008000800 */
[----:B------:R-:W1:Y:S01]  /*1610*/  LDCU.64 UR8, c[0x0][0xb28] ;  /* 0x00016500ff0877ac */ /* 0x000e620008000a00 */
[----:B--2---:R-:W-:Y:S02]  /*1620*/  UISETP.NE.AND UP0, UPT, UR14, 0x1, UPT ;  /* 0x000000010e00788c */ /* 0x004fe4000bf05270 */
[----:B----4-:R-:W-:Y:S02]  /*1630*/  UIMAD.WIDE.U32 UR10, UR5, UR15, URZ ;  /* 0x0000000f050a72a5 */ /* 0x010fe4000f8e00ff */
[----:B---3--:R-:W-:-:S02]  /*1640*/  UIMAD.WIDE.U32 UR18, UR6, UR12, URZ ;  /* 0x0000000c061272a5 */ /* 0x008fc4000f8e00ff */
[----:B-1----:R-:W-:Y:S02]  /*1650*/  UISETP.NE.AND UP1, UPT, UR29, 0x1, UPT ;  /* 0x000000011d00788c */ /* 0x002fe4000bf25270 */
[----:B------:R-:W-:Y:S01]  /*1660*/  UISETP.NE.AND UP2, UPT, UR28, 0x1, UPT ;  /* 0x000000011c00788c */ /* 0x000fe2000bf45270 */
[----:B------:R-:W-:Y:S02]  /*1670*/  UMOV UR10, UR11 ;  /* 0x0000000b000a7c82 */ /* 0x000fe40008000000 */
[----:B------:R-:W-:Y:S01]  /*1680*/  UMOV UR18, UR19 ;  /* 0x0000001300127c82 */ /* 0x000fe20008000000 */
[----:B------:R-:W-:Y:S02]  /*1690*/  @UP0 USHF.R.U32.HI UR5, URZ, UR4, UR10 ;  /* 0x00000004ff050299 */ /* 0x000fe4000801160a */
[----:B------:R-:W-:Y:S02]  /*16a0*/  UIMAD.WIDE.U32 UR22, UR32, UR15, URZ ;  /* 0x0000000f201672a5 */ /* 0x000fe4000f8e00ff */
[----:B------:R-:W-:-:S02]  /*16b0*/  UIMAD.WIDE.U32 UR10, UR5, UR8, URZ ;  /* 0x00000008050a72a5 */ /* 0x000fc4000f8e00ff */
[----:B------:R-:W-:Y:S02]  /*16c0*/  @UP1 USHF.R.U32.HI UR6, URZ, UR13, UR18 ;  /* 0x0000000dff061299 */ /* 0x000fe40008011612 */
[----:B------:R-:W-:Y:S02]  /*16d0*/  UIMAD.WIDE.U32 UR16, UR30, UR12, URZ ;  /* 0x0000000c1e1072a5 */ /* 0x000fe4000f8e00ff */
[----:B------:R-:W-:Y:S01]  /*16e0*/  UIMAD.WIDE.U32 UR18, UR6, UR8, URZ ;  /* 0x00000008061272a5 */ /* 0x000fe2000f8e00ff */
[----:B------:R-:W-:Y:S01]  /*16f0*/  UMOV UR22, UR23 ;  /* 0x0000001700167c82 */ /* 0x000fe20008000000 */
[----:B------:R-:W-:Y:S01]  /*1700*/  UMOV UR10, UR11 ;  /* 0x0000000b000a7c82 */ /* 0x000fe20008000000 */
[----:B------:R-:W-:Y:S02]  /*1710*/  USHF.R.U32.HI UR22, URZ, UR4, UR22 ;  /* 0x00000004ff167299 */ /* 0x000fe40008011616 */
[----:B------:R-:W-:Y:S02]  /*1720*/  @UP2 USHF.R.U32.HI UR5, URZ, UR9, UR10 ;  /* 0x00000009ff052299 */ /* 0x000fe4000801160a */
[----:B------:R-:W-:Y:S01]  /*1730*/  UMOV UR7, UR19 ;  /* 0x0000001300077c82 */ /* 0x000fe20008000000 */
[----:B------:R-:W-:Y:S01]  /*1740*/  UMOV UR16, UR17 ;  /* 0x0000001100107c82 */ /* 0x000fe20008000000 */
[----:B------:R-:W-:-:S02]  /*1750*/  @UP2 USHF.R.U32.HI UR6, URZ, UR9, UR7 ;  /* 0x00000009ff062299 */ /* 0x000fc40008011607 */
[----:B------:R-:W-:Y:S02]  /*1760*/  USHF.R.U32.HI UR16, URZ, UR13, UR16 ;  /* 0x0000000dff107299 */ /* 0x000fe40008011610 */
[----:B------:R-:W-:Y:S02]  /*1770*/  USEL UR4, UR32, UR22, !UP0 ;  /* 0x0000001620047287 */ /* 0x000fe4000c000000 */
[----:B------:R-:W-:Y:S02]  /*1780*/  UIMAD UR7, UR5, UR28, URZ ;  /* 0x0000001c050772a4 */ /* 0x000fe4000f8e02ff */
[----:B------:R-:W-:Y:S02]  /*1790*/  USEL UR5, UR30, UR16, !UP1 ;  /* 0x000000101e057287 */ /* 0x000fe4000c800000 */
[----:B------:R-:W-:Y:S02]  /*17a0*/  UIMAD UR12, UR6, UR28, URZ ;  /* 0x0000001c060c72a4 */ /* 0x000fe4000f8e02ff */
[----:B------:R-:W-:-:S02]  /*17b0*/  UISETP.GE.AND UP0, UPT, UR4, UR7, UPT ;  /* 0x000000070400728c */ /* 0x000fc4000bf06270 */
[----:B------:R-:W-:Y:S02]  /*17c0*/  UIMAD.WIDE.U32 UR10, UR4, UR8, URZ ;  /* 0x00000008040a72a5 */ /* 0x000fe4000f8e00ff */
[----:B------:R-:W-:Y:S02]  /*17d0*/  UISETP.GE.OR UP0, UPT, UR5, UR12, UP0 ;  /* 0x0000000c0500728c */ /* 0x000fe40008706670 */
[----:B------:R-:W-:Y:S02]  /*17e0*/  UIMAD.WIDE.U32 UR12, UR5, UR8, URZ ;  /* 0x00000008050c72a5 */ /* 0x000fe4000f8e00ff */
[----:B------:R-:W-:Y:S01]  /*17f0*/  UIADD3 UR10, UPT, UPT, -UR4, URZ, URZ ;  /* 0x000000ff040a7290 */ /* 0x000fe2000fffe1ff */
[----:B------:R-:W-:Y:S01]  /*1800*/  UMOV UR8, UR11 ;  /* 0x0000000b00087c82 */ /* 0x000fe20008000000 */
[----:B------:R-:W-:Y:S02]  /*1810*/  UIADD3 UR20, UPT, UPT, -UR5, URZ, URZ ;  /* 0x000000ff05147290 */ /* 0x000fe4000fffe1ff */
[----:B------:R-:W-:-:S03]  /*1820*/  USHF.R.U32.HI UR8, URZ, UR9, UR8 ;  /* 0x00000009ff087299 */ /* 0x000fc60008011608 */
[----:B------:R-:W-:Y:S01]  /*1830*/  @!UP0 UMOV UR7, UR13 ;  /* 0x0000000d00078c82 */ /* 0x000fe20008000000 */
[----:B------:R-:W-:Y:S02]  /*1840*/  UIMAD UR32, UR14, UR10, UR32 ;  /* 0x0000000a0e2072a4 */ /* 0x000fe4000f8e0220 */
[----:B------:R-:W-:Y:S02]  /*1850*/  USEL UR8, UR4, UR8, !UP2 ;  /* 0x0000000804087287 */ /* 0x000fe4000d000000 */
[----:B------:R-:W-:Y:S02]  /*1860*/  @!UP0 USHF.R.U32.HI UR7, URZ, UR9, UR7 ;  /* 0x00000009ff078299 */ /* 0x000fe40008011607 */
[----:B------:R-:W-:Y:S02]  /*1870*/  UIADD3 UR9, UPT, UPT, -UR8, URZ, URZ ;  /* 0x000000ff08097290 */ /* 0x000fe4000fffe1ff */
[----:B------:R-:W-:Y:S02]  /*1880*/  @!UP0 USEL UR7, UR5, UR7, !UP2 ;  /* 0x0000000705078287 */ /* 0x000fe4000d000000 */
[----:B------:R-:W-:-:S02]  /*1890*/  UIMAD UR9, UR28, UR9, UR4 ;  /* 0x000000091c0972a4 */ /* 0x000fc4000f8e0204 */
[----:B------:R-:W-:Y:S02]  /*18a0*/  @!UP0 UIADD3 UR8, UPT, UPT, UR8, -UR7, URZ ;  /* 0x8000000708088290 */ /* 0x000fe4000fffe0ff */
[----:B------:R-:W-:Y:S02]  /*18b0*/  @!UP0 UIMAD UR6, UR9, UR6, UR7 ;  /* 0x00000006090682a4 */ /* 0x000fe4000f8e0207 */
[----:B------:R-:W-:Y:S02]  /*18c0*/  @!UP0 UIMAD UR4, UR8, UR28, UR5 ;  /* 0x0000001c080482a4 */ /* 0x000fe4000f8e0205 */
[----:B------:R-:W-:Y:S02]  /*18d0*/  UIMAD UR20, UR29, UR20, UR30 ;  /* 0x000000141d1472a4 */ /* 0x000fe4000f8e021e */
[----:B------:R-:W-:Y:S01]  /*18e0*/  UIMAD UR32, UR4, UR14, UR32 ;  /* 0x0000000e042072a4 */ /* 0x000fe2000f8e0220 */
[----:B------:R-:W-:Y:S02]  /*18f0*/  @!UP0 UMOV UR5, UR6 ;  /* 0x0000000600058c82 */ /* 0x000fe40008000000 */
[----:B------:R-:W-:-:S12]  /*1900*/  UIMAD UR20, UR5, UR29, UR20 ;  /* 0x0000001d051472a4 */ /* 0x000fd8000f8e0214 */
.L_x_19:
[----:B------:R-:W-:-:S09]  /*1910*/  UISETP.NE.AND UP0, UPT, UR35, 0x1, UPT ;  /* 0x000000012300788c */ /* 0x000fd2000bf05270 */
[----:B------:R-:W-:Y:S05]  /*1920*/  BRA.U UP0, `(.L_x_20) ;  /* 0x0000000100447547 */ /* 0x000fea000b800000 */
[----:B------:R-:W2:Y:S01]  /*1930*/  LDCU.128 UR8, c[0x0][0xb10] ;  /* 0x00016200ff0877ac */ /* 0x000ea20008000c00 */
[----:B------:R-:W3:Y:S01]  /*1940*/  LDCU UR12, c[0x0][0xb0c] ;  /* 0x00016180ff0c77ac */ /* 0x000ee20008000800 */
[----:B------:R-:W4:Y:S01]  /*1950*/  LDCU UR13, c[0x0][0xb20] ;  /* 0x00016400ff0d77ac */ /* 0x000f220008000800 */
[----:B--2---:R-:W-:Y:S02]  /*1960*/  UIMAD.WIDE.U32 UR6, UR20, UR8, URZ ;  /* 0x00000008140672a5 */ /* 0x004fe4000f8e00ff */
[----:B------:R-:W-:Y:S02]  /*1970*/  UIMAD.WIDE.U32 UR4, UR32, UR11, URZ ;  /* 0x0000000b200472a5 */ /* 0x000fe4000f8e00ff */
[----:B---3--:R-:W-:Y:S02]  /*1980*/  UISETP.NE.AND UP1, UPT, UR12, 0x1, UPT ;  /* 0x000000010c00788c */ /* 0x008fe4000bf25270 */
[----:B------:R-:W-:Y:S01]  /*1990*/  UISETP.NE.AND UP0, UPT, UR10, 0x1, UPT ;  /* 0x000000010a00788c */ /* 0x000fe2000bf05270 */
[----:B------:R-:W-:-:S02]  /*19a0*/  UMOV UR6, UR7 ;  /* 0x0000000700067c82 */ /* 0x000fc40008000000 */
[----:B------:R-:W-:Y:S01]  /*19b0*/  UMOV UR4, UR5 ;  /* 0x0000000500047c82 */ /* 0x000fe20008000000 */
[----:B------:R-:W-:Y:S02]  /*19c0*/  USHF.R.U32.HI UR9, URZ, UR9, UR6 ;  /* 0x00000009ff097299 */ /* 0x000fe40008011606 */
[----:B----4-:R-:W-:Y:S02]  /*19d0*/  USHF.R.U32.HI UR4, URZ, UR13, UR4 ;  /* 0x0000000dff047299 */ /* 0x010fe40008011604 */
[----:B------:R-:W-:Y:S02]  /*19e0*/  USEL UR5, UR20, UR9, !UP1 ;  /* 0x0000000914057287 */ /* 0x000fe4000c800000 */
[----:B------:R-:W-:-:S04]  /*19f0*/  USEL UR4, UR32, UR4, !UP0 ;  /* 0x0000000420047287 */ /* 0x000fc8000c000000 */
[----:B------:R-:W-:Y:S02]  /*1a00*/  UIADD3 UR6, UPT, UPT, -UR4, UR5, URZ ;  /* 0x0000000504067290 */ /* 0x000fe4000fffe1ff */
[----:B------:R-:W-:Y:S02]  /*1a10*/  UIADD3 UR4, UPT, UPT, UR4, -UR5, URZ ;  /* 0x8000000504047290 */ /* 0x000fe4000fffe0ff */
[----:B------:R-:W-:Y:S02]  /*1a20*/  UIMAD UR32, UR6, UR10, UR32 ;  /* 0x0000000a062072a4 */ /* 0x000fe4000f8e0220 */
[----:B------:R-:W-:-:S12]  /*1a30*/  UIMAD UR20, UR4, UR12, UR20 ;  /* 0x0000000c041472a4 */ /* 0x000fd8000f8e0214 */
.L_x_20:
[----:B------:R-:W-:-:S09]  /*1a40*/  UISETP.EQ.U32.AND UP0, UPT, UR37, 0x1, UPT ;  /* 0x000000012500788c */ /* 0x000fd2000bf02070 */
[----:B------:R-:W-:Y:S05]  /*1a50*/  BRA.U !UP0, `(.L_x_21) ;  /* 0x00000001080c7547 */ /* 0x000fea000b800000 */
[----:B------:R-:W-:Y:S01]  /*1a60*/  UCGABAR_WAIT ;  /* 0x0000000000007dc7 */ /* 0x000fe20008000000 */
[----:B------:R-:W-:Y:S01]  /*1a70*/  CCTL.IVALL ;  /* 0x00000000ff00798f */ /* 0x000fe20002000000 */
[----:B------:R-:W-:Y:S05]  /*1a80*/  BRA `(.L_x_22) ;  /* 0x0000000000047947 */ /* 0x000fea0003800000 */
.L_x_21:
[----:B------:R-:W-:Y:S06]  /*1a90*/  BAR.SYNC.DEFER_BLOCKING 0x0 ;  /* 0x0000000000007b1d */ /* 0x000fec0000010000 */
.L_x_22:
[----:B------:R-:W-:Y:S05]  /*1aa0*/  BRA.U UP3, `(.L_x_23) ;  /* 0x0000001903a87547 */ /* 0x000fea000b800000 */
[----:B------:R-:W2:Y:S01]  /*1ab0*/  LDCU UR6, c[0x0][0x38c] ;  /* 0x00007180ff0677ac */ /* 0x000ea20008000800 */
[----:B------:R-:W-:Y:S01]  /*1ac0*/  PLOP3.LUT P1, PT, PT, PT, UP5, 0x80, 0x8 ;  /* 0x000000000008781c */ /* 0x000fe20003f2f058 */
[----:B------:R-:W-:Y:S01]  /*1ad0*/  IMAD.MOV.U32 R12, RZ, RZ, 0x1 ;  /* 0x00000001ff0c7424 */ /* 0x000fe200078e00ff */
[----:B------:R-:W-:Y:S01]  /*1ae0*/  ISETP.NE.AND P2, PT, R0, RZ, P3 ;  /* 0x000000ff0000720c */ /* 0x000fe20001f45270 */
[----:B------:R-:W-:Y:S01]  /*1af0*/  USHF.L.U32 UR7, UR30, 0x7, URZ ;  /* 0x000000071e077899 */ /* 0x000fe200080006ff */
[----:B------:R-:W-:Y:S01]  /*1b00*/  PLOP3.LUT P1, PT, P1, PT, PT, 0x8, 0x80 ;  /* 0x000000000080781c */ /* 0x000fe20000f2e170 */
[----:B------:R-:W-:Y:S01]  /*1b10*/  USHF.L.U32 UR43, UR30, 0x6, URZ ;  /* 0x000000061e2b7899 */ /* 0x000fe200080006ff */
[----:B------:R-:W-:Y:S01]  /*1b20*/  CS2R R10, SRZ ;  /* 0x00000000000a7805 */ /* 0x000fe2000001ff00 */
[----:B------:R-:W-:Y:S01]  /*1b30*/  UISETP.NE.AND UP1, UPT, UR25, URZ, UPT ;  /* 0x000000ff1900728c */ /* 0x000fe2000bf25270 */
[----:B------:R-:W-:Y:S01]  /*1b40*/  IMAD.MOV.U32 R9, RZ, RZ, RZ ;  /* 0x000000ffff097224 */ /* 0x000fe200078e00ff */
[----:B------:R-:W-:Y:S01]  /*1b50*/  ULOP3.LUT UR43, UR43, 0x40, URZ, 0xc0, !UPT ;  /* 0x000000402b2b7892 */ /* 0x000fe2000f8ec0ff */
[----:B------:R-:W-:Y:S01]  /*1b60*/  IMAD.MOV.U32 R8, RZ, RZ, 0x1 ;  /* 0x00000001ff087424 */ /* 0x000fe200078e00ff */
[----:B------:R-:W3:Y:S01]  /*1b70*/  LDCU UR39, c[0x0][0x370] ;  /* 0x00006e00ff2777ac */ /* 0x000ee20008000800 */
[----:B------:R-:W-:-:S02]  /*1b80*/  USEL UR25, UR47, 0x2, UP1 ;  /* 0x000000022f197887 */ /* 0x000fc40008800000 */
[----:B--2---:R-:W-:Y:S01]  /*1b90*/  UIADD3 UR5, UPT, UPT, UR6, 0x3f, URZ ;  /* 0x0000003f06057890 */ /* 0x004fe2000fffe0ff */
[----:B------:R-:W2:Y:S03]  /*1ba0*/  LDCU.64 UR28, c[0x0][0x348] ;  /* 0x00006900ff1c77ac */ /* 0x000ea60008000a00 */
[----:B------:R-:W-:Y:S02]  /*1bb0*/  USHF.R.S32.HI UR4, URZ, 0x1f, UR5 ;  /* 0x0000001fff047899 */ /* 0x000fe40008011405 */
[----:B------:R-:W-:Y:S02]  /*1bc0*/  UIADD3 UR48, UPT, UPT, UR6, 0x7e, URZ ;  /* 0x0000007e06307890 */ /* 0x000fe4000fffe0ff */
[----:B------:R-:W-:Y:S02]  /*1bd0*/  ULEA.HI UR4, UR4, UR5, URZ, 0x6 ;  /* 0x0000000504047291 */ /* 0x000fe4000f8f30ff */
[----:B------:R-:W-:-:S02]  /*1be0*/  UIADD3 UR5, UPT, UPT, UR6, -0x1, URZ ;  /* 0xffffffff06057890 */ /* 0x000fc4000fffe0ff */
[----:B------:R-:W-:Y:S02]  /*1bf0*/  USHF.R.S32.HI UR41, URZ, 0x6, UR4 ;  /* 0x00000006ff297899 */ /* 0x000fe40008011404 */
[----:B------:R-:W-:Y:S02]  /*1c00*/  UISETP.GE.U32.AND UP2, UPT, UR5, -0x7f, UPT ;  /* 0xffffff810500788c */ /* 0x000fe4000bf46070 */
[----:B------:R-:W-:Y:S02]  /*1c10*/  UISETP.LT.U32.AND UP0, UPT, UR41, 0x10, UPT ;  /* 0x000000102900788c */ /* 0x000fe4000bf01070 */
[----:B------:R-:W-:Y:S02]  /*1c20*/  ULOP3.LUT UR5, UR7, 0x80, URZ, 0xc0, !UPT ;  /* 0x0000008007057892 */ /* 0x000fe4000f8ec0ff */
[----:B------:R-:W-:Y:S02]  /*1c30*/  USEL UR40, UR41, 0x10, UP0 ;  /* 0x0000001029287887 */ /* 0x000fe40008000000 */
[----:B------:R-:W-:-:S02]  /*1c40*/  ULEA UR44, UR44, UR5, 0x6 ;  /* 0x000000052c2c7291 */ /* 0x000fc4000f8e30ff */
[----:B------:R-:W-:Y:S02]  /*1c50*/  UIADD3 UR4, UPT, UPT, UR40, -0x1, URZ ;  /* 0xffffffff28047890 */ /* 0x000fe4000fffe0ff */
[----:B------:R-:W-:Y:S01]  /*1c60*/  @UP2 UIADD3 UR4, UPT, UPT, UR40, URZ, URZ ;  /* 0x000000ff28042290 */ /* 0x000fe2000fffe0ff */
[----:B------:R-:W4:Y:S01]  /*1c70*/  LDCU UR38, c[0x0][0x374] ;  /* 0x00006e80ff2677ac */ /* 0x000f220008000800 */
[----:B------:R-:W-:Y:S02]  /*1c80*/  ULEA UR43, UR31, UR43, 0x5 ;  /* 0x0000002b1f2b7291 */ /* 0x000fe4000f8e28ff */
[----:B------:R-:W-:Y:S02]  /*1c90*/  UIADD3 UR47, UPT, UPT, UR41, -UR40, URZ ;  /* 0x80000028292f7290 */ /* 0x000fe4000fffe0ff */
[----:B------:R-:W-:Y:S02]  /*1ca0*/  UIADD3 UR30, UPT, UPT, UR4, 0x1, URZ ;  /* 0x00000001041e7890 */ /* 0x000fe4000fffe0ff */
[----:B------:R-:W-:Y:S01]  /*1cb0*/  UIADD3 UR42, UPT, UPT, -UR4, URZ, URZ ;  /* 0x000000ff042a7290 */ /* 0x000fe2000fffe1ff */
[----:B--23--:R-:W-:-:S11]  /*1cc0*/  UMOV UR5, URZ ;  /* 0x000000ff00057c82 */ /* 0x00cfd60008000000 */
.L_x_43:
[----:B------:R-:W-:Y:S01]  /*1cd0*/  UISETP.NE.AND UP0, UPT, UR46, URZ, UPT ;  /* 0x000000ff2e00728c */ /* 0x000fe2000bf05270 */
[----:B------:R-:W2:Y:S08]  /*1ce0*/  S2UR UR46, SR_CgaCtaId ;  /* 0x00000000002e79c3 */ /* 0x000eb00000008800 */
[----:B------:R-:W-:Y:S05]  /*1cf0*/  BRA.U UP0, `(.L_x_24) ;  /* 0x0000000100347547 */ /* 0x000fea000b800000 */
[----:B------:R-:W3:Y:S01]  /*1d00*/  S2R R0, SR_CgaCtaId ;  /* 0x0000000000007919 */ /* 0x000ee20000008800 */
[----:B------:R-:W-:-:S04]  /*1d10*/  MOV R2, 0x400 ;  /* 0x0000040000027802 */ /* 0x000fc80000000f00 */
[----:B---3--:R-:W-:Y:S02]  /*1d20*/  LEA R0, R0, R2, 0x18 ;  /* 0x0000000200007211 */ /* 0x008fe400078ec0ff */
[----:B------:R-:W-:-:S03]  /*1d30*/  SHF.L.U32 R2, R8, 0x1f, RZ ;  /* 0x0000001f08027819 */ /* 0x000fc600000006ff */
[----:B------:R-:W-:-:S04]  /*1d40*/  IMAD R0, R9, 0x8, R0 ;  /* 0x0000000809007824 */ /* 0x000fc800078e0200 */
[----:B------:R-:W3:Y:S02]  /*1d50*/  SYNCS.PHASECHK.TRANS64.TRYWAIT P0, [R0+URZ+0x1c0], R2 ;  /* 0x0001c002000075a7 */ /* 0x000ee400080011ff */
[----:B---3--:R-:W-:Y:S05]  /*1d60*/  @!P0 BRA `(.L_x_25) ;  /* 0x0000008800b48947 */ /* 0x008fea0003800000 */
.L_x_156:
[----:B------:R-:W-:Y:S01]  /*1d70*/  VIADD R9, R9, 0x1 ;  /* 0x0000000109097836 */ /* 0x000fe20000000000 */
[----:B------:R3:W-:Y:S04]  /*1d80*/  SYNCS.ARRIVE.TRANS64.A1T0 RZ, [R0+URZ+0x1b0], RZ ;  /* 0x0001b0ff00ff79a7 */ /* 0x0007e800081000ff */
[----:B------:R-:W-:-:S04]  /*1d90*/  ISETP.NE.AND P0, PT, R9, 0x2, PT ;  /* 0x000000020900780c */ /* 0x000fc80003f05270 */
[----:B------:R-:W-:Y:S02]  /*1da0*/  SEL R9, R9, RZ, P0 ;  /* 0x000000ff09097207 */ /* 0x000fe40000000000 */
[----:B---3--:R-:W-:-:S04]  /*1db0*/  SEL R0, RZ, 0x1, P0 ;  /* 0x00000001ff007807 */ /* 0x008fc80000000000 */
[----:B------:R-:W-:-:S07]  /*1dc0*/  LOP3.LUT R8, R8, R0, RZ, 0x3c, !PT ;  /* 0x0000000008087212 */ /* 0x000fce00078e3cff */
.L_x_24:
[----:B------:R-:W-:Y:S01]  /*1dd0*/  UMOV UR6, 0x400 ;  /* 0x0000040000067882 */ /* 0x000fe20000000000 */
[----:B------:R-:W-:Y:S01]  /*1de0*/  SHF.L.U32 R0, R12, 0x1f, RZ ;  /* 0x0000001f0c007819 */ /* 0x000fe200000006ff */
[----:B--2---:R-:W-:Y:S02]  /*1df0*/  ULEA UR6, UR46, UR6, 0x18 ;  /* 0x000000062e067291 */ /* 0x004fe4000f8ec0ff */
[----:B------:R-:W-:Y:S02]  /*1e00*/  UISETP.GE.U32.AND UP0, UPT, UR48, 0x7f, UPT ;  /* 0x0000007f3000788c */ /* 0x000fe4000bf06070 */
[----:B------:R-:W-:Y:S02]  /*1e10*/  ULEA UR4, UR5, UR6, 0x3 ;  /* 0x0000000605047291 */ /* 0x000fe4000f8e18ff */
[----:B------:R-:W-:Y:S01]  /*1e20*/  ULEA UR11, UR32, UR44, 0x8 ;  /* 0x0000002c200b7291 */ /* 0x000fe2000f8e40ff */
[----:B------:R-:W-:-:S06]  /*1e30*/  UMOV UR7, URZ ;  /* 0x000000ff00077c82 */ /* 0x000fcc0008000000 */
[----:B------:R2:W3:Y:S01]  /*1e40*/  SYNCS.PHASECHK.TRANS64.TRYWAIT P0, [UR4+0x80], R0 ;  /* 0x00008000ff0075a7 */ /* 0x0004e20008001104 */
[----:B------:R-:W-:-:S04]  /*1e50*/  ULEA.HI UR4, UR20, UR20, URZ, 0x1 ;  /* 0x0000001414047291 */ /* 0x000fc8000f8f08ff */
[----:B------:R-:W-:-:S04]  /*1e60*/  USHF.L.U32 UR4, UR4, 0x6, URZ ;  /* 0x0000000604047899 */ /* 0x000fc800080006ff */
[----:B------:R-:W-:-:S04]  /*1e70*/  ULOP3.LUT UR35, UR4, 0xffffff80, URZ, 0xc0, !UPT ;  /* 0xffffff8004237892 */ /* 0x000fc8000f8ec0ff */
[----:B------:R-:W-:Y:S01]  /*1e80*/  UIADD3 UR35, UPT, UPT, UR43, UR35, URZ ;  /* 0x000000232b237290 */ /* 0x000fe2000fffe0ff */
[----:B------:R-:W-:Y:S11]  /*1e90*/  BRA.U !UP0, `(.L_x_26) ;  /* 0x0000000108c87547 */ /* 0x000ff6000b800000 */
[----:B------:R-:W-:Y:S01]  /*1ea0*/  UMOV UR13, UR42 ;  /* 0x0000002a000d7c82 */ /* 0x000fe20008000000 */
[----:B------:R-:W-:Y:S01]  /*1eb0*/  UMOV UR4, UR5 ;  /* 0x0000000500047c82 */ /* 0x000fe20008000000 */
[----:B------:R-:W-:-:S05]  /*1ec0*/  UMOV UR34, URZ ;  /* 0x000000ff00227c82 */ /* 0x000fca0008000000 */
.L_x_32:
[----:B------:R-:W-:Y:S01]  /*1ed0*/  ULEA UR33, UR4, UR6, 0x3 ;  /* 0x0000000604217291 */ /* 0x000fe2000f8e18ff */
[----:B------:R-:W-:Y:S01]  /*1ee0*/  @P3 MOV R2, 0x6000 ;  /* 0x0000600000023802 */ /* 0x000fe20000000f00 */
[----:B-123--:R-:W-:Y:S10]  /*1ef0*/  @P0 BRA `(.L_x_27) ;  /* 0x00000000000c0947 */ /* 0x00eff40003800000 */
[----:B------:R-:W-:-:S04]  /*1f00*/  SHF.L.U32 R3, R12, 0x1f, RZ ;  /* 0x0000001f0c037819 */ /* 0x000fc800000006ff */
[----:B------:R-:W3:Y:S02]  /*1f10*/  SYNCS.PHASECHK.TRANS64.TRYWAIT P0, [UR33+0x80], R3 ;  /* 0x00008003ff0075a7 */ /* 0x000ee40008001121 */
[----:B---3--:R-:W-:Y:S05]  /*1f20*/  @!P0 BRA `(.L_x_28) ;  /* 0x0000008800588947 */ /* 0x008fea0003800000 */
.L_x_27:
[----:B------:R3:W-:Y:S01]  /*1f30*/  @P3 SYNCS.ARRIVE.TRANS64 RZ, [UR33], R2 ;  /* 0x00000002ffff39a7 */ /* 0x0007e20008000021 */
[----:B------:R-:W-:Y:S02]  /*1f40*/  ULOP3.LUT UR5, UR25, 0x2, URZ, 0xfc, !UPT ;  /* 0x0000000219057892 */ /* 0x000fe4000f8efcff */
[----:B------:R-:W-:Y:S02]  /*1f50*/  UIADD3 UR13, UPT, UPT, UR13, 0x1, URZ ;  /* 0x000000010d0d7890 */ /* 0x000fe4000fffe0ff */
[----:B------:R-:W-:Y:S02]  /*1f60*/  UISETP.NE.AND UP0, UPT, UR5, 0x2, UPT ;  /* 0x000000020500788c */ /* 0x000fe4000bf05270 */
[----:B------:R-:W-:-:S07]  /*1f70*/  UISETP.NE.AND UP2, UPT, UR13, 0x1, UPT ;  /* 0x000000010d00788c */ /* 0x000fce000bf45270 */
[----:B------:R-:W-:Y:S05]  /*1f80*/  BRA.U UP0, `(.L_x_29) ;  /* 0x0000000100047547 */ /* 0x000fea000b800000 */
[----:B-1--4-:R-:W-:Y:S05]  /*1f90*/  BPT.TRAP 0x1 ;  /* 0x000000040000795c */ /* 0x012fea0000300000 */
.L_x_29:
[----:B------:R-:W-:Y:S04]  /*1fa0*/  BSSY.RECONVERGENT B0, `(.L_x_30) ;  /* 0x0000003000007945 */ /* 0x000fe80003800200 */
[----:B------:R-:W-:Y:S05]  /*1fb0*/  @!P2 BRA `(.L_x_31) ;  /* 0x000000000004a947 */ /* 0x000fea0003800000 */
[----:B-1--4-:R-:W-:Y:S05]  /*1fc0*/  BPT.TRAP 0x1 ;  /* 0x000000040000795c */ /* 0x012fea0000300000 */
.L_x_31:
[----:B-1--4-:R-:W-:Y:S05]  /*1fd0*/  BSYNC.RECONVERGENT B0 ;  /* 0x0000000000007941 */ /* 0x012fea0003800200 */
.L_x_30:
[----:B------:R-:W-:Y:S02]  /*1fe0*/  UIADD3 UR5, UPT, UPT, UR4, 0x1, URZ ;  /* 0x0000000104057890 */ /* 0x000fe4000fffe0ff */
[----:B------:R-:W-:Y:S02]  /*1ff0*/  ULEA UR32, UR4, UR27, 0xc ;  /* 0x0000001b04207291 */ /* 0x000fe4000f8e60ff */
[----:B------:R-:W-:Y:S02]  /*2000*/  UISETP.NE.AND UP0, UPT, UR5, 0x10, UPT ;  /* 0x000000100500788c */ /* 0x000fe4000bf05270 */
[----:B------:R-:W-:Y:S02]  /*2010*/  UIADD3 UR16, UP1, UPT, UR28, 0x80, URZ ;  /* 0x000000801c107890 */ /* 0x000fe4000ff3e0ff */
[----:B------:R-:W-:Y:S02]  /*2020*/  USEL UR8, URZ, 0x1, UP0 ;  /* 0x00000001ff087887 */ /* 0x000fe40008000000 */
[----:B------:R-:W-:-:S02]  /*2030*/  USEL UR5, UR5, URZ, UP0 ;  /* 0x000000ff05057287 */ /* 0x000fc40008000000 */
[----:B------:R-:W-:Y:S02]  /*2040*/  UIADD3 UR14, UP0, UPT, UR28, 0x180, URZ ;  /* 0x000001801c0e7890 */ /* 0x000fe4000ff1e0ff */
[----:B------:R-:W-:Y:S01]  /*2050*/  ULEA UR7, UR5, UR6, 0x3 ;  /* 0x0000000605077291 */ /* 0x000fe2000f8e18ff */
[----:B------:R-:W-:Y:S01]  /*2060*/  LOP3.LUT R12, R12, UR8, RZ, 0x3c, !PT ;  /* 0x000000080c0c7c12 */ /* 0x000fe2000f8e3cff */
[----:B------:R-:W-:Y:S02]  /*2070*/  ULEA UR8, UR4, UR26, 0xd ;  /* 0x0000001a04087291 */ /* 0x000fe4000f8e68ff */
[----:B------:R-:W-:Y:S01]  /*2080*/  ULOP3.LUT UR33, UR33, 0xfefffff8, URZ, 0xc0, !UPT ;  /* 0xfefffff821217892 */ /* 0x000fe2000f8ec0ff */
[----:B--2---:R-:W-:Y:S01]  /*2090*/  SHF.L.U32 R0, R12, 0x1f, RZ ;  /* 0x0000001f0c007819 */ /* 0x004fe200000006ff */
[----:B------:R-:W-:Y:S02]  /*20a0*/  UIADD3.X UR17, UPT, UPT, URZ, UR29, URZ, UP1, !UPT ;  /* 0x0000001dff117290 */ /* 0x000fe40008ffe4ff */
[----:B------:R-:W-:Y:S01]  /*20b0*/  UIADD3 UR32, UPT, UPT, UR6, 0x6400, UR32 ;  /* 0x0000640006207890 */ /* 0x000fe2000fffe020 */
[----:B------:R1:W2:Y:S01]  /*20c0*/  SYNCS.PHASECHK.TRANS64.TRYWAIT P0, [UR7+0x80], R0 ;  /* 0x00008000ff0075a7 */ /* 0x0002a20008001107 */
[----:B------:R-:W-:-:S02]  /*20d0*/  UPRMT UR7, URZ, 0x5410, UR24 ;  /* 0x00005410ff077896 */ /* 0x000fc40008000018 */
[----:B------:R-:W-:Y:S02]  /*20e0*/  UIADD3 UR8, UPT, UPT, UR6, 0x16400, UR8 ;  /* 0x0001640006087890 */ /* 0x000fe4000fffe008 */
[----:B------:R-:W-:Y:S02]  /*20f0*/  UIADD3.X UR15, UPT, UPT, URZ, UR29, URZ, UP0, !UPT ;  /* 0x0000001dff0f7290 */ /* 0x000fe400087fe4ff */
[----:B------:R-:W-:Y:S01]  /*2100*/  UPRMT UR4, URZ, 0x5410, UR21 ;  /* 0x00005410ff047896 */ /* 0x000fe20008000015 */
[----:B------:R-:W-:Y:S01]  /*2110*/  UMOV UR18, 0x0 ;  /* 0x0000000000127882 */ /* 0x000fe20000000000 */
[----:B------:R-:W-:Y:S01]  /*2120*/  UMOV UR19, 0x10000000 ;  /* 0x1000000000137882 */ /* 0x000fe20000000000 */
[----:B------:R-:W-:Y:S01]  /*2130*/  UMOV UR10, UR34 ;  /* 0x00000022000a7c82 */ /* 0x000fe20008000000 */
[----:B------:R-:W-:Y:S01]  /*2140*/  UMOV UR12, UR36 ;  /* 0x00000024000c7c82 */ /* 0x000fe20008000000 */
[----:B------:R-:W-:Y:S01]  /*2150*/  UMOV UR9, UR33 ;  /* 0x0000002100097c82 */ /* 0x000fe20008000000 */
[----:B------:R4:W-:Y:S03]  /*2160*/  UTMALDG.3D.MULTICAST.2CTA [UR32], [UR16], UR7, desc[UR18] ;  /* 0x00001220100073b4 */ /* 0x0009e60008211807 */
[----:B------:R3:W-:Y:S01]  /*2170*/  UTMALDG.3D.MULTICAST.2CTA [UR8], [UR14], UR4, desc[UR18] ;  /* 0x000012080e0073b4 */ /* 0x0007e20008211804 */
[----:B----4-:R-:W-:Y:S01]  /*2180*/  UIADD3 UR34, UPT, UPT, UR34, 0x40, URZ ;  /* 0x0000004022227890 */ /* 0x010fe2000fffe0ff */
[----:B------:R-:W-:Y:S01]  /*2190*/  UMOV UR7, UR30 ;  /* 0x0000001e00077c82 */ /* 0x000fe20008000000 */
[----:B---3--:R-:W-:Y:S01]  /*21a0*/  UMOV UR4, UR5 ;  /* 0x0000000500047c82 */ /* 0x008fe20008000000 */
[----:B------:R-:W-:Y:S09]  /*21b0*/  BRA.U UP2, `(.L_x_32) ;  /* 0xfffffffd02447547 */ /* 0x000ff2000b83ffff */
.L_x_26:
[----:B------:R-:W-:Y:S01]  /*21c0*/  ULEA UR4, UR5, UR6, 0x3 ;  /* 0x0000000605047291 */ /* 0x000fe2000f8e18ff */
[----:B-12---:R-:W-:Y:S01]  /*21d0*/  SHF.L.U32 R0, R12, 0x1f, RZ ;  /* 0x0000001f0c007819 */ /* 0x006fe200000006ff */
[----:B------:R-:W-:Y:S01]  /*21e0*/  @!P1 SYNCS.ARRIVE.TRANS64.A1T0 RZ, [UR6+0x148], RZ ;  /* 0x000148ffffff99a7 */ /* 0x000fe20008100006 */
[----:B------:R-:W-:-:S06]  /*21f0*/  UISETP.GT.AND UP0, UPT, UR41, UR40, UPT ;  /* 0x000000282900728c */ /* 0x000fcc000bf04270 */
[----:B---3--:R1:W2:Y:S03]  /*2200*/  SYNCS.PHASECHK.TRANS64.TRYWAIT P0, [UR4+0x80], R0 ;  /* 0x00008000ff0075a7 */ /* 0x0082a60008001104 */
[----:B------:R-:W-:Y:S05]  /*2210*/  BRA.U !UP0, `(.L_x_33) ;  /* 0x0000000108c87547 */ /* 0x000fea000b800000 */
[----:B------:R-:W-:Y:S01]  /*2220*/  UIADD3 UR13, UPT, UPT, UR47, UR7, URZ ;  /* 0x000000072f0d7290 */ /* 0x000fe2000fffe0ff */
[----:B------:R-:W-:-:S11]  /*2230*/  UMOV UR4, UR5 ;  /* 0x0000000500047c82 */ /* 0x000fd60008000000 */
.L_x_39:
[----:B------:R-:W-:Y:S01]  /*2240*/  ULEA UR17, UR4, UR6, 0x3 ;  /* 0x0000000604117291 */ /* 0x000fe2000f8e18ff */
[----:B--2---:R-:W-:Y:S01]  /*2250*/  @P3 MOV R2, 0x6000 ;  /* 0x0000600000023802 */ /* 0x004fe20000000f00 */
[----:B-12---:R-:W-:Y:S10]  /*2260*/  @P0 BRA `(.L_x_34) ;  /* 0x00000000000c0947 */ /* 0x006ff40003800000 */
[----:B------:R-:W-:-:S04]  /*2270*/  SHF.L.U32 R3, R12, 0x1f, RZ ;  /* 0x0000001f0c037819 */ /* 0x000fc800000006ff */
[----:B------:R-:W2:Y:S02]  /*2280*/  SYNCS.PHASECHK.TRANS64.TRYWAIT P0, [UR17+0x80], R3 ;  /* 0x00008003ff0075a7 */ /* 0x000ea40008001111 */
[----:B--2---:R-:W-:Y:S05]  /*2290*/  @!P0 BRA `(.L_x_35) ;  /* 0x0000008400948947 */ /* 0x004fea0003800000 */
.L_x_34:
[----:B------:R2:W-:Y:S01]  /*22a0*/  @P3 SYNCS.ARRIVE.TRANS64 RZ, [UR17], R2 ;  /* 0x00000002ffff39a7 */ /* 0x0005e20008000011 */
[----:B------:R-:W-:-:S04]  /*22b0*/  ULOP3.LUT UR5, UR25, 0x2, URZ, 0xfc, !UPT ;  /* 0x0000000219057892 */ /* 0x000fc8000f8efcff */
[----:B------:R-:W-:-:S09]  /*22c0*/  UISETP.NE.AND UP0, UPT, UR5, 0x2, UPT ;  /* 0x000000020500788c */ /* 0x000fd2000bf05270 */
[----:B------:R-:W-:Y:S05]  /*22d0*/  BRA.U UP0, `(.L_x_36) ;  /* 0x0000000100047547 */ /* 0x000fea000b800000 */
[----:B----4-:R-:W-:Y:S05]  /*22e0*/  BPT.TRAP 0x1 ;  /* 0x000000040000795c */ /* 0x010fea0000300000 */
.L_x_36:
[----:B------:R-:W-:Y:S04]  /*22f0*/  BSSY.RECONVERGENT B0, `(.L_x_37) ;  /* 0x0000003000007945 */ /* 0x000fe80003800200 */
[----:B------:R-:W-:Y:S05]  /*2300*/  @!P2 BRA `(.L_x_38) ;  /* 0x000000000004a947 */ /* 0x000fea0003800000 */
[----:B----4-:R-:W-:Y:S05]  /*2310*/  BPT.TRAP 0x1 ;  /* 0x000000040000795c */ /* 0x010fea0000300000 */
.L_x_38:
[----:B----4-:R-:W-:Y:S05]  /*2320*/  BSYNC.RECONVERGENT B0 ;  /* 0x0000000000007941 */ /* 0x010fea0003800200 */
.L_x_37:
[----:B------:R-:W-:Y:S02]  /*2330*/  UIADD3 UR5, UPT, UPT, UR4, 0x1, URZ ;  /* 0x0000000104057890 */ /* 0x000fe4000fffe0ff */
[----:B------:R-:W-:Y:S02]  /*2340*/  USHF.L.U32 UR18, UR7, 0x6, URZ ;  /* 0x0000000607127899 */ /* 0x000fe400080006ff */
[----:B------:R-:W-:Y:S02]  /*2350*/  UISETP.NE.AND UP0, UPT, UR5, 0x10, UPT ;  /* 0x000000100500788c */ /* 0x000fe4000bf05270 */
[----:B------:R-:W-:Y:S02]  /*2360*/  UIADD3 UR7, UPT, UPT, UR7, 0x1, URZ ;  /* 0x0000000107077890 */ /* 0x000fe4000fffe0ff */
[----:B------:R-:W-:Y:S02]  /*2370*/  USEL UR9, URZ, 0x1, UP0 ;  /* 0x00000001ff097887 */ /* 0x000fe40008000000 */
[----:B------:R-:W-:-:S02]  /*2380*/  USEL UR5, UR5, URZ, UP0 ;  /* 0x000000ff05057287 */ /* 0x000fc40008000000 */
[----:B------:R-:W-:Y:S02]  /*2390*/  UIADD3 UR14, UP0, UPT, UR28, 0x180, URZ ;  /* 0x000001801c0e7890 */ /* 0x000fe4000ff1e0ff */
[----:B------:R-:W-:Y:S01]  /*23a0*/  ULEA UR8, UR5, UR6, 0x3 ;  /* 0x0000000605087291 */ /* 0x000fe2000f8e18ff */
[----:B------:R-:W-:Y:S01]  /*23b0*/  LOP3.LUT R12, R12, UR9, RZ, 0x3c, !PT ;  /* 0x000000090c0c7c12 */ /* 0x000fe2000f8e3cff */
[----:B------:R-:W-:Y:S02]  /*23c0*/  ULEA UR16, UR4, UR27, 0xc ;  /* 0x0000001b04107291 */ /* 0x000fe4000f8e60ff */
[----:B------:R-:W-:Y:S01]  /*23d0*/  UIADD3 UR22, UP1, UPT, UR28, 0x80, URZ ;  /* 0x000000801c167890 */ /* 0x000fe2000ff3e0ff */
[----:B-1----:R-:W-:Y:S01]  /*23e0*/  SHF.L.U32 R0, R12, 0x1f, RZ ;  /* 0x0000001f0c007819 */ /* 0x002fe200000006ff */
[----:B------:R-:W-:Y:S02]  /*23f0*/  UIADD3.X UR15, UPT, UPT, URZ, UR29, URZ, UP0, !UPT ;  /* 0x0000001dff0f7290 */ /* 0x000fe400087fe4ff */
[----:B------:R-:W-:Y:S01]  /*2400*/  UISETP.NE.AND UP0, UPT, UR7, UR13, UPT ;  /* 0x0000000d0700728c */ /* 0x000fe2000bf05270 */
[----:B------:R3:W1:Y:S01]  /*2410*/  SYNCS.PHASECHK.TRANS64.TRYWAIT P0, [UR8+0x80], R0 ;  /* 0x00008000ff0075a7 */ /* 0x0006620008001108 */
[----:B------:R-:W-:-:S02]  /*2420*/  ULEA UR8, UR4, UR26, 0xd ;  /* 0x0000001a04087291 */ /* 0x000fc4000f8e68ff */
[----:B------:R-:W-:Y:S02]  /*2430*/  ULOP3.LUT UR17, UR17, 0xfefffff8, URZ, 0xc0, !UPT ;  /* 0xfefffff811117892 */ /* 0x000fe4000f8ec0ff */
[----:B------:R-:W-:Y:S02]  /*2440*/  UIADD3 UR16, UPT, UPT, UR6, 0x6400, UR16 ;  /* 0x0000640006107890 */ /* 0x000fe4000fffe010 */
[----:B------:R-:W-:Y:S02]  /*2450*/  UIADD3.X UR23, UPT, UPT, URZ, UR29, URZ, UP1, !UPT ;  /* 0x0000001dff177290 */ /* 0x000fe40008ffe4ff */
[----:B------:R-:W-:Y:S02]  /*2460*/  UPRMT UR10, URZ, 0x5410, UR24 ;  /* 0x00005410ff0a7896 */ /* 0x000fe40008000018 */
[----:B------:R-:W-:Y:S02]  /*2470*/  UIADD3 UR8, UPT, UPT, UR6, 0x16400, UR8 ;  /* 0x0001640006087890 */ /* 0x000fe4000fffe008 */
[----:B------:R-:W-:Y:S01]  /*2480*/  UPRMT UR4, URZ, 0x5410, UR21 ;  /* 0x00005410ff047896 */ /* 0x000fe20008000015 */
[----:B------:R-:W-:Y:S01]  /*2490*/  UMOV UR32, 0x0 ;  /* 0x0000000000207882 */ /* 0x000fe20000000000 */
[----:B------:R-:W-:Y:S01]  /*24a0*/  UMOV UR33, 0x10000000 ;  /* 0x1000000000217882 */ /* 0x000fe20000000000 */
[----:B------:R-:W-:Y:S01]  /*24b0*/  UMOV UR19, UR35 ;  /* 0x0000002300137c82 */ /* 0x000fe20008000000 */
[----:B------:R-:W-:Y:S01]  /*24c0*/  UMOV UR20, UR36 ;  /* 0x0000002400147c82 */ /* 0x000fe20008000000 */
[----:B------:R-:W-:Y:S01]  /*24d0*/  UMOV UR12, UR36 ;  /* 0x00000024000c7c82 */ /* 0x000fe20008000000 */
[----:B------:R4:W-:Y:S01]  /*24e0*/  UTMALDG.3D.MULTICAST.2CTA [UR16], [UR22], UR10, desc[UR32] ;  /* 0x00002010160073b4 */ /* 0x0009e2000821180a */
[----:B------:R-:W-:Y:S01]  /*24f0*/  UMOV UR9, UR17 ;  /* 0x0000001100097c82 */ /* 0x000fe20008000000 */
[----:B----4-:R-:W-:-:S02]  /*2500*/  UMOV UR10, UR18 ;  /* 0x00000012000a7c82 */ /* 0x010fc40008000000 */
[----:B------:R4:W-:Y:S02]  /*2510*/  UTMALDG.3D.MULTICAST.2CTA [UR8], [UR14], UR4, desc[UR32] ;  /* 0x000020080e0073b4 */ /* 0x0009e40008211804 */
[----:B----4-:R-:W-:Y:S01]  /*2520*/  UMOV UR4, UR5 ;  /* 0x0000000500047c82 */ /* 0x010fe20008000000 */
[----:B---3--:R-:W-:Y:S05]  /*2530*/  BRA.U UP0, `(.L_x_39) ;  /* 0xfffffffd00407547 */ /* 0x008fea000b83ffff */
.L_x_33:
[C---:B------:R-:W-:Y:S01]  /*2540*/  LEA R3, R11.reuse, UR6, 0x3 ;  /* 0x000000060b037c11 */ /* 0x040fe2000f8e18ff */
[----:B------:R-:W-:Y:S01]  /*2550*/  NOP ;  /* 0x0000000000007918 */ /* 0x000fe20000000000 */
[----:B-1----:R-:W-:Y:S02]  /*2560*/  SHF.L.U32 R0, R10, 0x1f, RZ ;  /* 0x0000001f0a007819 */ /* 0x002fe400000006ff */
[----:B------:R-:W-:Y:S02]  /*2570*/  LEA R4, R11, UR6, 0x4 ;  /* 0x000000060b047c11 */ /* 0x000fe4000f8e20ff */
[----:B--2---:R-:W1:Y:S02]  /*2580*/  SYNCS.PHASECHK.TRANS64.TRYWAIT P0, [R3+URZ+0x150], R0 ;  /* 0x00015000030075a7 */ /* 0x004e6400080011ff */
[----:B-1----:R-:W-:Y:S05]  /*2590*/  @!P0 BRA `(.L_x_40) ;  /* 0x0000008000ec8947 */ /* 0x002fea0003800000 */
.L_x_159:
[----:B------:R-:W2:Y:S01]  /*25a0*/  LDS.128 R4, [R4+0x1e0] ;  /* 0x0001e00004047984 */ /* 0x000ea20000000c00 */
[----:B------:R-:W-:Y:S01]  /*25b0*/  UISETP.GE.AND UP0, UPT, UR45, 0x1, UPT ;  /* 0x000000012d00788c */ /* 0x000fe2000bf06270 */
[----:B------:R-:W-:Y:S01]  /*25c0*/  @!PT LDS RZ, [RZ] ;  /* 0x00000000fffff984 */ /* 0x000fe20000000800 */
[----:B------:R-:W-:Y:S01]  /*25d0*/  @!PT LDS RZ, [RZ] ;  /* 0x00000000fffff984 */ /* 0x000fe20000000800 */
[----:B------:R-:W-:Y:S01]  /*25e0*/  @!PT LDS RZ, [RZ] ;  /* 0x00000000fffff984 */ /* 0x000fe20000000800 */
[----:B------:R-:W-:Y:S01]  /*25f0*/  @!PT LDS RZ, [RZ] ;  /* 0x00000000fffff984 */ /* 0x000fe20000000800 */
[----:B------:R3:W-:Y:S06]  /*2600*/  MEMBAR.ALL.CTA ;  /* 0x0000000000007992 */ /* 0x0007ec0000008000 */
[----:B---3--:R-:W3:Y:S01]  /*2610*/  FENCE.VIEW.ASYNC.S ;  /* 0x00000000000073c6 */ /* 0x008ee20000000000 */
[----:B--2---:R-:W-:-:S13]  /*2620*/  LOP3.LUT P0, RZ, R6, 0x1, RZ, 0xc0, !PT ;  /* 0x0000000106ff7812 */ /* 0x004fda000780c0ff */
[----:B---3--:R-:W-:Y:S01]  /*2630*/  VOTEU.ANY UP1, P0 ;  /* 0x0000000000ff7886 */ /* 0x008fe20000020100 */
[----:B------:R-:W-:-:S13]  /*2640*/  PLOP3.LUT P0, PT, PT, PT, UP1, 0x80, 0x8 ;  /* 0x000000000008781c */ /* 0x000fda0003f0f018 */
[----:B-1----:R-:W-:Y:S02]  /*2650*/  @P0 LOP3.LUT R0, R5, 0xffff, RZ, 0xc0, !PT ;  /* 0x0000ffff05000812 */ /* 0x002fe400078ec0ff */
[----:B------:R-:W-:Y:S02]  /*2660*/  @P0 MOV R2, R4 ;  /* 0x0000000400020202 */ /* 0x000fe40000000f00 */
[----:B------:R-:W-:Y:S01]  /*2670*/  @P0 R2UR UR7, R0 ;  /* 0x00000000000702ca */ /* 0x000fe200000e0000 */
[----:B------:R-:W-:Y:S01]  /*2680*/  VIADD R0, R3, 0x160 ;  /* 0x0000016003007836 */ /* 0x000fe20000000000 */
[----:B------:R-:W-:Y:S02]  /*2690*/  @P0 SHF.R.U32.HI R4, RZ, 0x10, R5 ;  /* 0x00000010ff040819 */ /* 0x000fe40000011605 */
[----:B------:R-:W-:Y:S02]  /*26a0*/  @P0 R2UR UR8, R2 ;  /* 0x00000000020802ca */ /* 0x000fe400000e0000 */
[----:B------:R-:W-:-:S02]  /*26b0*/  PRMT R0, RZ, 0x654, R0 ;  /* 0x00000654ff007816 */ /* 0x000fc40000000000 */
[----:B------:R-:W-:Y:S02]  /*26c0*/  @P0 R2UR UR4, R4 ;  /* 0x00000000040402ca */ /* 0x000fe400000e0000 */
[----:B------:R1:W-:Y:S03]  /*26d0*/  SYNCS.ARRIVE.TRANS64.RED.A1T0 RZ, [R0+URZ], RZ ;  /* 0x000000ff00ff79a7 */ /* 0x0003e600081004ff */
[----:B------:R-:W-:-:S04]  /*26e0*/  @UP1 UMOV UR31, UR7 ;  /* 0x00000007001f1c82 */ /* 0x000fc80008000000 */
[----:B------:R-:W-:-:S04]  /*26f0*/  @UP1 UMOV UR37, UR8 ;  /* 0x0000000800251c82 */ /* 0x000fc80008000000 */
[----:B------:R-:W-:Y:S01]  /*2700*/  @UP1 UMOV UR36, UR4 ;  /* 0x0000000400241c82 */ /* 0x000fe20008000000 */
[----:B------:R-:W-:Y:S05]  /*2710*/  BRA.U !UP0, `(.L_x_41) ;  /* 0x0000000108d47547 */ /* 0x000fea000b800000 */
[----:B------:R-:W4:Y:S01]  /*2720*/  LDCU.128 UR12, c[0x0][0xb10] ;  /* 0x00016200ff0c77ac */ /* 0x000f220008000c00 */
[----:B------:R-:W2:Y:S01]  /*2730*/  LDCU UR32, c[0x0][0xb20] ;  /* 0x00016400ff2077ac */ /* 0x000ea20008000800 */
[----:B------:R-:W3:Y:S01]  /*2740*/  LDCU UR20, c[0x0][0xb0c] ;  /* 0x00016180ff1477ac */ /* 0x000ee20008000800 */
[----:B------:R-:W1:Y:S01]  /*2750*/  LDCU.64 UR10, c[0x0][0xb28] ;  /* 0x00016500ff0a77ac */ /* 0x000e620008000a00 */
[----:B------:R-:W-:Y:S02]  /*2760*/  UISETP.NE.AND UP3, UPT, UR45, 0x1, UPT ;  /* 0x000000012d00788c */ /* 0x000fe4000bf65270 */
[----:B----4-:R-:W-:Y:S02]  /*2770*/  UIMAD.WIDE.U32 UR16, UR38, UR15, URZ ;  /* 0x0000000f261072a5 */ /* 0x010fe4000f8e00ff */
[----:B------:R-:W-:Y:S02]  /*2780*/  UIMAD.WIDE.U32 UR8, UR39, UR12, URZ ;  /* 0x0000000c270872a5 */ /* 0x000fe4000f8e00ff */
[----:B------:R-:W-:-:S02]  /*2790*/  UISETP.NE.AND UP0, UPT, UR14, 0x1, UPT ;  /* 0x000000010e00788c */ /* 0x000fc4000bf05270 */
[----:B------:R-:W-:Y:S01]  /*27a0*/  UIMAD.WIDE.U32 UR22, UR31, UR15, URZ ;  /* 0x0000000f1f1672a5 */ /* 0x000fe2000f8e00ff */
[----:B------:R-:W-:Y:S02]  /*27b0*/  UMOV UR16, UR17 ;  /* 0x0000001100107c82 */ /* 0x000fe40008000000 */
[----:B------:R-:W-:Y:S01]  /*27c0*/  UMOV UR8, UR9 ;  /* 0x0000000900087c82 */ /* 0x000fe20008000000 */
[----:B--2---:R-:W-:Y:S02]  /*27d0*/  USHF.R.U32.HI UR16, URZ, UR32, UR16 ;  /* 0x00000020ff107299 */ /* 0x004fe40008011610 */
[----:B---3--:R-:W-:Y:S02]  /*27e0*/  UISETP.NE.AND UP2, UPT, UR20, 0x1, UPT ;  /* 0x000000011400788c */ /* 0x008fe4000bf45270 */
[----:B------:R-:W-:Y:S02]  /*27f0*/  USHF.R.U32.HI UR8, URZ, UR13, UR8 ;  /* 0x0000000dff087299 */ /* 0x000fe40008011608 */
[----:B------:R-:W-:-:S02]  /*2800*/  USEL UR7, UR38, UR16, !UP0 ;  /* 0x0000001026077287 */ /* 0x000fc4000c000000 */
[----:B------:R-:W-:Y:S02]  /*2810*/  USEL UR8, UR39, UR8, !UP2 ;  /* 0x0000000827087287 */ /* 0x000fe4000d000000 */
[----:B-1----:R-:W-:Y:S01]  /*2820*/  UIMAD.WIDE.U32 UR16, UR7, UR10, URZ ;  /* 0x0000000a071072a5 */ /* 0x002fe2000f8e00ff */
[----:B------:R-:W-:Y:S01]  /*2830*/  UMOV UR4, UR23 ;  /* 0x0000001700047c82 */ /* 0x000fe20008000000 */
[----:B------:R-:W-:Y:S02]  /*2840*/  UIMAD.WIDE.U32 UR18, UR37, UR12, URZ ;  /* 0x0000000c251272a5 */ /* 0x000fe4000f8e00ff */
[----:B------:R-:W-:-:S03]  /*2850*/  UIMAD.WIDE.U32 UR22, UR8, UR10, URZ ;  /* 0x0000000a081672a5 */ /* 0x000fc6000f8e00ff */
[----:B------:R-:W-:Y:S01]  /*2860*/  UMOV UR16, UR17 ;  /* 0x0000001100107c82 */ /* 0x000fe20008000000 */
[----:B------:R-:W-:Y:S02]  /*2870*/  USHF.R.U32.HI UR4, URZ, UR32, UR4 ;  /* 0x00000020ff047299 */ /* 0x000fe40008011604 */
[----:B------:R-:W-:Y:S01]  /*2880*/  @UP3 USHF.R.U32.HI UR7, URZ, UR11, UR16 ;  /* 0x0000000bff073299 */ /* 0x000fe20008011610 */
[----:B------:R-:W-:Y:S01]  /*2890*/  UMOV UR18, UR19 ;  /* 0x0000001300127c82 */ /* 0x000fe20008000000 */
[----:B------:R-:W-:Y:S01]  /*28a0*/  UMOV UR22, UR23 ;  /* 0x0000001700167c82 */ /* 0x000fe20008000000 */
[----:B------:R-:W-:Y:S02]  /*28b0*/  USHF.R.U32.HI UR13, URZ, UR13, UR18 ;  /* 0x0000000dff0d7299 */ /* 0x000fe40008011612 */
[----:B------:R-:W-:Y:S02]  /*28c0*/  USEL UR4, UR31, UR4, !UP0 ;  /* 0x000000041f047287 */ /* 0x000fe4000c000000 */
[----:B------:R-:W-:-:S02]  /*28d0*/  @UP3 USHF.R.U32.HI UR8, URZ, UR11, UR22 ;  /* 0x0000000bff083299 */ /* 0x000fc40008011616 */
[----:B------:R-:W-:Y:S02]  /*28e0*/  UIMAD UR9, UR45, UR7, URZ ;  /* 0x000000072d0972a4 */ /* 0x000fe4000f8e02ff */
[----:B------:R-:W-:Y:S02]  /*28f0*/  USEL UR7, UR37, UR13, !UP2 ;  /* 0x0000000d25077287 */ /* 0x000fe4000d000000 */
[----:B------:R-:W-:Y:S02]  /*2900*/  UIMAD UR12, UR45, UR8, URZ ;  /* 0x000000082d0c72a4 */ /* 0x000fe4000f8e02ff */
[----:B------:R-:W-:Y:S02]  /*2910*/  UISETP.GE.AND UP0, UPT, UR4, UR9, UPT ;  /* 0x000000090400728c */ /* 0x000fe4000bf06270 */
[----:B------:R-:W-:Y:S02]  /*2920*/  UIMAD.WIDE.U32 UR16, UR4, UR10, URZ ;  /* 0x0000000a041072a5 */ /* 0x000fe4000f8e00ff */
[----:B------:R-:W-:-:S02]  /*2930*/  UISETP.GE.OR UP0, UPT, UR7, UR12, UP0 ;  /* 0x0000000c0700728c */ /* 0x000fc40008706670 */
        /* <DEDUP_REMOVED lines=19> */
.L_x_41:
[----:B------:R-:W2:Y:S02]  /*2a70*/  LDCU UR4, c[0x0][0xb30] ;  /* 0x00016600ff0477ac */ /* 0x000ea40008000800 */
[----:B--2---:R-:W-:-:S09]  /*2a80*/  UISETP.NE.AND UP0, UPT, UR4, 0x1, UPT ;  /* 0x000000010400788c */ /* 0x004fd2000bf05270 */
[----:B------:R-:W-:Y:S05]  /*2a90*/  BRA.U UP0, `(.L_x_42) ;  /* 0x0000000100447547 */ /* 0x000fea000b800000 */
[----:B------:R-:W2:Y:S01]  /*2aa0*/  LDCU.128 UR12, c[0x0][0xb10] ;  /* 0x00016200ff0c77ac */ /* 0x000ea20008000c00 */
[----:B------:R-:W3:Y:S01]  /*2ab0*/  LDCU UR16, c[0x0][0xb0c] ;  /* 0x00016180ff1077ac */ /* 0x000ee20008000800 */
[----:B------:R-:W1:Y:S01]  /*2ac0*/  LDCU UR17, c[0x0][0xb20] ;  /* 0x00016400ff1177ac */ /* 0x000e620008000800 */
[----:B--2---:R-:W-:Y:S02]  /*2ad0*/  UIMAD.WIDE.U32 UR10, UR37, UR12, URZ ;  /* 0x0000000c250a72a5 */ /* 0x004fe4000f8e00ff */
[----:B------:R-:W-:Y:S02]  /*2ae0*/  UIMAD.WIDE.U32 UR8, UR31, UR15, URZ ;  /* 0x0000000f1f0872a5 */ /* 0x000fe4000f8e00ff */
[----:B---3--:R-:W-:Y:S02]  /*2af0*/  UISETP.NE.AND UP2, UPT, UR16, 0x1, UPT ;  /* 0x000000011000788c */ /* 0x008fe4000bf45270 */
[----:B------:R-:W-:Y:S01]  /*2b00*/  UISETP.NE.AND UP0, UPT, UR14, 0x1, UPT ;  /* 0x000000010e00788c */ /* 0x000fe2000bf05270 */
[----:B------:R-:W-:-:S02]  /*2b10*/  UMOV UR7, UR11 ;  /* 0x0000000b00077c82 */ /* 0x000fc40008000000 */
[----:B------:R-:W-:Y:S01]  /*2b20*/  UMOV UR4, UR9 ;  /* 0x0000000900047c82 */ /* 0x000fe20008000000 */
[----:B------:R-:W-:Y:S02]  /*2b30*/  USHF.R.U32.HI UR7, URZ, UR13, UR7 ;  /* 0x0000000dff077299 */ /* 0x000fe40008011607 */
[----:B-1----:R-:W-:Y:S02]  /*2b40*/  USHF.R.U32.HI UR4, URZ, UR17, UR4 ;  /* 0x00000011ff047299 */ /* 0x002fe40008011604 */
[----:B------:R-:W-:Y:S02]  /*2b50*/  USEL UR7, UR37, UR7, !UP2 ;  /* 0x0000000725077287 */ /* 0x000fe4000d000000 */
[----:B------:R-:W-:-:S04]  /*2b60*/  USEL UR4, UR31, UR4, !UP0 ;  /* 0x000000041f047287 */ /* 0x000fc8000c000000 */
[----:B------:R-:W-:Y:S02]  /*2b70*/  UIADD3 UR8, UPT, UPT, UR7, -UR4, URZ ;  /* 0x8000000407087290 */ /* 0x000fe4000fffe0ff */
[----:B------:R-:W-:Y:S02]  /*2b80*/  UIADD3 UR4, UPT, UPT, -UR7, UR4, URZ ;  /* 0x0000000407047290 */ /* 0x000fe4000fffe1ff */
[----:B------:R-:W-:Y:S02]  /*2b90*/  UIMAD UR31, UR8, UR14, UR31 ;  /* 0x0000000e081f72a4 */ /* 0x000fe4000f8e021f */
[----:B------:R-:W-:-:S12]  /*2ba0*/  UIMAD UR37, UR4, UR16, UR37 ;  /* 0x00000010042572a4 */ /* 0x000fd8000f8e0225 */
.L_x_42:
[----:B------:R-:W-:Y:S01]  /*2bb0*/  VIADD R11, R11, 0x1 ;  /* 0x000000010b0b7836 */ /* 0x000fe20000000000 */
[----:B------:R-:W-:Y:S01]  /*2bc0*/  R2UR UR4, R82 ;  /* 0x00000000520472ca */ /* 0x000fe200000e0000 */
[----:B------:R-:W-:Y:S01]  /*2bd0*/  UIADD3 UR20, UPT, UPT, UR37, UR61, URZ ;  /* 0x0000003d25147290 */ /* 0x000fe2000fffe0ff */
[----:B------:R-:W-:Y:S02]  /*2be0*/  PLOP3.LUT P1, PT, PT, PT, PT, 0x80, 0x8 ;  /* 0x000000000008781c */ /* 0x000fe40003f2f070 */
[----:B------:R-:W-:-:S04]  /*2bf0*/  ISETP.NE.AND P0, PT, R11, 0x2, PT ;  /* 0x000000020b00780c */ /* 0x000fc80003f05270 */
[----:B-1----:R-:W-:Y:S02]  /*2c00*/  SEL R0, RZ, 0x1, P0 ;  /* 0x00000001ff007807 */ /* 0x002fe40000000000 */
[----:B------:R-:W-:Y:S02]  /*2c10*/  SEL R11, R11, RZ, P0 ;  /* 0x000000ff0b0b7207 */ /* 0x000fe40000000000 */
[----:B------:R-:W-:Y:S01]  /*2c20*/  LOP3.LUT R10, R10, R0, RZ, 0x3c, !PT ;  /* 0x000000000a0a7212 */ /* 0x000fe200078e3cff */
[----:B------:R-:W-:Y:S01]  /*2c30*/  UIADD3 UR32, UPT, UPT, UR31, UR4, URZ ;  /* 0x000000041f207290 */ /* 0x000fe2000fffe0ff */
[----:B------:R-:W-:Y:S11]  /*2c40*/  BRA.U UP1, `(.L_x_43) ;  /* 0xfffffff101207547 */ /* 0x000ff6000b83ffff */
[----:B------:R-:W-:Y:S01]  /*2c50*/  UIADD3 UR7, UPT, UPT, UR6, 0x80, URZ ;  /* 0x0000008006077890 */ /* 0x000fe2000fffe0ff */
[----:B------:R-:W-:-:S03]  /*2c60*/  SHF.L.U32 R2, R12, 0x1f, RZ ;  /* 0x0000001f0c027819 */ /* 0x000fc600000006ff */
[----:B------:R-:W-:-:S09]  /*2c70*/  ULEA UR4, UR5, UR7, 0x3 ;  /* 0x0000000705047291 */ /* 0x000fd2000f8e18ff */
[----:B------:R-:W1:Y:S02]  /*2c80*/  SYNCS.PHASECHK.TRANS64.TRYWAIT P0, [UR4], R2 ;  /* 0x00000002ff0075a7 */ /* 0x000e640008001104 */
[----:B-1----:R-:W-:Y:S05]  /*2c90*/  @!P0 BRA `(.L_x_44) ;  /* 0x0000007c00408947 */ /* 0x002fea0003800000 */
.L_x_161:
[----:B------:R-:W-:-:S04]  /*2ca0*/  UIADD3 UR4, UPT, UPT, UR5, 0x1, URZ ;  /* 0x0000000105047890 */ /* 0x000fc8000fffe0ff */
[----:B------:R-:W-:-:S04]  /*2cb0*/  UISETP.NE.AND UP0, UPT, UR4, 0x10, UPT ;  /* 0x000000100400788c */ /* 0x000fc8000bf05270 */
[----:B------:R-:W-:Y:S02]  /*2cc0*/  USEL UR6, URZ, 0x1, UP0 ;  /* 0x00000001ff067887 */ /* 0x000fe40008000000 */
[----:B------:R-:W-:-:S04]  /*2cd0*/  USEL UR4, UR4, URZ, UP0 ;  /* 0x000000ff04047287 */ /* 0x000fc80008000000 */
[----:B------:R-:W-:Y:S01]  /*2ce0*/  ULEA UR5, UR4, UR7, 0x3 ;  /* 0x0000000704057291 */ /* 0x000fe2000f8e18ff */
[----:B-1----:R-:W-:-:S04]  /*2cf0*/  LOP3.LUT R2, R12, UR6, RZ, 0x3c, !PT ;  /* 0x000000060c027c12 */ /* 0x002fc8000f8e3cff */
[----:B------:R-:W-:-:S04]  /*2d00*/  SHF.L.U32 R3, R2, 0x1f, RZ ;  /* 0x0000001f02037819 */ /* 0x000fc800000006ff */
[----:B------:R-:W1:Y:S02]  /*2d10*/  SYNCS.PHASECHK.TRANS64.TRYWAIT P0, [UR5], R3 ;  /* 0x00000003ff0075a7 */ /* 0x000e640008001105 */
[----:B-1----:R-:W-:Y:S05]  /*2d20*/  @!P0 BRA `(.L_x_45) ;  /* 0x0000007c00348947 */ /* 0x002fea0003800000 */
.L_x_163:
[----:B------:R-:W-:-:S04]  /*2d30*/  UIADD3 UR4, UPT, UPT, UR4, 0x1, URZ ;  /* 0x0000000104047890 */ /* 0x000fc8000fffe0ff */
[----:B------:R-:W-:-:S04]  /*2d40*/  UISETP.NE.AND UP0, UPT, UR4, 0x10, UPT ;  /* 0x000000100400788c */ /* 0x000fc8000bf05270 */
[----:B------:R-:W-:Y:S02]  /*2d50*/  USEL UR6, URZ, 0x1, UP0 ;  /* 0x00000001ff067887 */ /* 0x000fe40008000000 */
[----:B------:R-:W-:-:S04]  /*2d60*/  USEL UR4, UR4, URZ, UP0 ;  /* 0x000000ff04047287 */ /* 0x000fc80008000000 */
[----:B------:R-:W-:Y:S01]  /*2d70*/  ULEA UR5, UR4, UR7, 0x3 ;  /* 0x0000000704057291 */ /* 0x000fe2000f8e18ff */
[----:B------:R-:W-:-:S04]  /*2d80*/  LOP3.LUT R2, R2, UR6, RZ, 0x3c, !PT ;  /* 0x0000000602027c12 */ /* 0x000fc8000f8e3cff */
[----:B-1----:R-:W-:-:S04]  /*2d90*/  SHF.L.U32 R3, R2, 0x1f, RZ ;  /* 0x0000001f02037819 */ /* 0x002fc800000006ff */
[----:B------:R-:W1:Y:S02]  /*2da0*/  SYNCS.PHASECHK.TRANS64.TRYWAIT P0, [UR5], R3 ;  /* 0x00000003ff0075a7 */ /* 0x000e640008001105 */
[----:B-1----:R-:W-:Y:S05]  /*2db0*/  @!P0 BRA `(.L_x_46) ;  /* 0x0000007c00288947 */ /* 0x002fea0003800000 */
.L_x_165:
        /* <DEDUP_REMOVED lines=9> */
.L_x_167:
        /* <DEDUP_REMOVED lines=9> */
.L_x_169:
        /* <DEDUP_REMOVED lines=9> */
.L_x_171:
        /* <DEDUP_REMOVED lines=9> */
.L_x_173:
        /* <DEDUP_REMOVED lines=9> */
.L_x_175:
        /* <DEDUP_REMOVED lines=9> */
.L_x_177:
        /* <DEDUP_REMOVED lines=9> */
.L_x_179:
        /* <DEDUP_REMOVED lines=9> */
.L_x_181:
        /* <DEDUP_REMOVED lines=9> */
.L_x_183:
        /* <DEDUP_REMOVED lines=9> */
.L_x_185:
        /* <DEDUP_REMOVED lines=9> */
.L_x_187:
        /* <DEDUP_REMOVED lines=9> */
.L_x_189:
[----:B------:R-:W-:-:S04]  /*3480*/  UIADD3 UR4, UPT, UPT, UR4, 0x1, URZ ;  /* 0x0000000104047890 */ /* 0x000fc8000fffe0ff */
[----:B------:R-:W-:-:S04]  /*3490*/  UISETP.NE.AND UP0, UPT, UR4, 0x10, UPT ;  /* 0x000000100400788c */ /* 0x000fc8000bf05270 */
[----:B------:R-:W-:Y:S02]  /*34a0*/  USEL UR5, URZ, 0x1, UP0 ;  /* 0x00000001ff057887 */ /* 0x000fe40008000000 */
[----:B------:R-:W-:-:S04]  /*34b0*/  USEL UR4, UR4, URZ, UP0 ;  /* 0x000000ff04047287 */ /* 0x000fc80008000000 */
[----:B------:R-:W-:Y:S01]  /*34c0*/  ULEA UR4, UR4, UR7, 0x3 ;  /* 0x0000000704047291 */ /* 0x000fe2000f8e18ff */
[----:B------:R-:W-:-:S04]  /*34d0*/  LOP3.LUT R2, R2, UR5, RZ, 0x3c, !PT ;  /* 0x0000000502027c12 */ /* 0x000fc8000f8e3cff */
[----:B------:R-:W-:Y:S01]  /*34e0*/  SHF.L.U32 R2, R2, 0x1f, RZ ;  /* 0x0000001f02027819 */ /* 0x000fe200000006ff */
[----:B-1----:R-:W-:-:S07]  /*34f0*/  IMAD.U32 R0, RZ, RZ, UR4 ;  /* 0x00000004ff007e24 */ /* 0x002fce000f8e00ff */
.L_x_59:
[----:B-1----:R1:W2:Y:S02]  /*3500*/  SYNCS.PHASECHK.TRANS64.TRYWAIT P0, [R0+URZ], R2 ;  /* 0x00000002000075a7 */ /* 0x0022a400080011ff */
[----:B--2---:R-:W-:Y:S05]  /*3510*/  @!P0 NANOSLEEP.SYNCS 0x989680 ;  /* 0x009896800000895d */ /* 0x004fea0003900000 */
[----:B------:R-:W2:Y:S02]  /*3520*/  @!P0 SYNCS.PHASECHK.TRANS64 P0, [R0+URZ], R2 ;  /* 0x00000002000085a7 */ /* 0x000ea400080010ff */
[----:B--2-4-:R-:W-:Y:S05]  /*3530*/  @P0 EXIT ;  /* 0x000000000000094d */ /* 0x014fea0003800000 */
[----:B------:R-:W-:Y:S05]  /*3540*/  BRA `(.L_x_59) ;  /* 0xfffffffc00ec7947 */ /* 0x000fea000383ffff */
.L_x_23:
[----:B------:R-:W-:-:S04]  /*3550*/  UISETP.NE.AND UP0, UPT, UR46, URZ, UPT ;  /* 0x000000ff2e00728c */ /* 0x000fc8000bf05270 */
[----:B------:R-:W-:-:S09]  /*3560*/  UISETP.NE.OR UP0, UPT, UR25, 0x1, UP0 ;  /* 0x000000011900788c */ /* 0x000fd20008705670 */
[----:B------:R-:W-:Y:S05]  /*3570*/  BRA.U UP0, `(.L_x_60) ;  /* 0x0000000500487547 */ /* 0x000fea000b800000 */
[----:B------:R-:W-:Y:S01]  /*3580*/  ISETP.GE.U32.AND P2, PT, R0, 0x8, PT ;  /* 0x000000080000780c */ /* 0x000fe20003f46070 */
[----:B------:R-:W-:Y:S01]  /*3590*/  IMAD.MOV.U32 R12, RZ, RZ, 0x1 ;  /* 0x00000001ff0c7424 */ /* 0x000fe200078e00ff */
[----:B------:R-:W-:Y:S02]  /*35a0*/  CS2R R10, SRZ ;  /* 0x00000000000a7805 */ /* 0x000fe4000001ff00 */
[----:B------:R-:W-:Y:S01]  /*35b0*/  CS2R R8, SRZ ;  /* 0x0000000000087805 */ /* 0x000fe2000001ff00 */
[----:B------:R-:W-:Y:S01]  /*35c0*/  UMOV UR6, 0x400 ;  /* 0x0000040000067882 */ /* 0x000fe20000000000 */
[----:B------:R-:W-:Y:S01]  /*35d0*/  UMOV UR5, URZ ;  /* 0x000000ff00057c82 */ /* 0x000fe20008000000 */
[----:B------:R-:W-:-:S12]  /*35e0*/  ULEA UR6, UR46, UR6, 0x18 ;  /* 0x000000062e067291 */ /* 0x000fd8000f8ec0ff */
.L_x_64:
[----:B------:R-:W-:Y:S02]  /*35f0*/  LEA R2, R8, UR6, 0x3 ;  /* 0x0000000608027c11 */ /* 0x000fe4000f8e18ff */
[----:B------:R-:W-:-:S03]  /*3600*/  SHF.L.U32 R4, R9, 0x1f, RZ ;  /* 0x0000001f09047819 */ /* 0x000fc600000006ff */
[----:B------:R-:W-:Y:S01]  /*3610*/  VIADD R5, R2, 0x1c0 ;  /* 0x000001c002057836 */ /* 0x000fe20000000000 */
[----:B------:R-:W2:Y:S02]  /*3620*/  SYNCS.PHASECHK.TRANS64.TRYWAIT P0, [R2+URZ+0x1b0], R4 ;  /* 0x0001b004020075a7 */ /* 0x000ea400080011ff */
[----:B--2---:R-:W-:Y:S05]  /*3630*/  @!P0 BRA `(.L_x_61) ;  /* 0x0000007800408947 */ /* 0x004fea0003800000 */
.L_x_190:
[----:B------:R-:W-:Y:S01]  /*3640*/  ULEA UR4, UR5, UR6, 0x3 ;  /* 0x0000000605047291 */ /* 0x000fe2000f8e18ff */
[----:B--2---:R-:W-:Y:S01]  /*3650*/  PRMT R2, RZ, 0x654, R5 ;  /* 0x00000654ff027816 */ /* 0x004fe20000000005 */
[----:B------:R-:W-:Y:S01]  /*3660*/  @!P2 IMAD.MOV.U32 R4, RZ, RZ, 0x10 ;  /* 0x00000010ff04a424 */ /* 0x000fe200078e00ff */
[----:B------:R-:W-:Y:S01]  /*3670*/  SHF.L.U32 R5, R12, 0x1f, RZ ;  /* 0x0000001f0c057819 */ /* 0x000fe200000006ff */
[----:B------:R-:W-:Y:S01]  /*3680*/  UIADD3 UR7, UPT, UPT, UR4, 0x150, URZ ;  /* 0x0000015004077890 */ /* 0x000fe2000fffe0ff */
[----:B------:R2:W-:Y:S05]  /*3690*/  SYNCS.ARRIVE.TRANS64.RED.A1T0 RZ, [R2+URZ], RZ ;  /* 0x000000ff02ff79a7 */ /* 0x0005ea00081004ff */
[----:B------:R-:W-:Y:S01]  /*36a0*/  IMAD.U32 R6, RZ, RZ, UR7 ;  /* 0x00000007ff067e24 */ /* 0x000fe2000f8e00ff */
[----:B------:R-:W3:Y:S04]  /*36b0*/  SYNCS.PHASECHK.TRANS64.TRYWAIT P0, [UR4+0x160], R5 ;  /* 0x00016005ff0075a7 */ /* 0x000ee80008001104 */
[----:B------:R-:W-:Y:S01]  /*36c0*/  PRMT R6, R0, 0x654, R6 ;  /* 0x0000065400067816 */ /* 0x000fe20000000006 */
[----:B--23--:R-:W-:Y:S06]  /*36d0*/  @!P0 BRA `(.L_x_62) ;  /* 0x00000078002c8947 */ /* 0x00cfec0003800000 */
.L_x_192:
[----:B------:R-:W-:Y:S01]  /*36e0*/  ULEA UR8, UR5, UR6, 0x4 ;  /* 0x0000000605087291 */ /* 0x000fe2000f8e20ff */
[----:B------:R-:W-:Y:S01]  /*36f0*/  SEL R3, R6, R3, !P2 ;  /* 0x0000000306037207 */ /* 0x000fe20005000000 */
[----:B------:R-:W-:Y:S01]  /*3700*/  UIADD3 UR9, UPT, UPT, UR4, 0x150, URZ ;  /* 0x0000015004097890 */ /* 0x000fe2000fffe0ff */
[----:B--2---:R-:W-:Y:S01]  /*3710*/  LEA R2, R11, UR6, 0x3 ;  /* 0x000000060b027c11 */ /* 0x004fe2000f8e18ff */
[----:B------:R-:W-:Y:S01]  /*3720*/  UIADD3 UR8, UPT, UPT, UR8, 0x1e0, URZ ;  /* 0x000001e008087890 */ /* 0x000fe2000fffe0ff */
[----:B------:R2:W-:Y:S01]  /*3730*/  @!P2 SYNCS.ARRIVE.TRANS64.RED RZ, [R3+URZ], R4 ;  /* 0x0000000403ffa9a7 */ /* 0x0005e200080004ff */
[----:B------:R-:W-:Y:S01]  /*3740*/  UIADD3 UR4, UPT, UPT, UR5, 0x1, URZ ;  /* 0x0000000105047890 */ /* 0x000fe2000fffe0ff */
[----:B------:R-:W-:-:S03]  /*3750*/  VIADD R8, R8, 0x1 ;  /* 0x0000000108087836 */ /* 0x000fc60000000000 */
[----:B------:R-:W-:Y:S02]  /*3760*/  UISETP.NE.AND UP0, UPT, UR4, 0x2, UPT ;  /* 0x000000020400788c */ /* 0x000fe4000bf05270 */
[----:B------:R-:W-:Y:S01]  /*3770*/  ISETP.NE.AND P0, PT, R8, 0x2, PT ;  /* 0x000000020800780c */ /* 0x000fe20003f05270 */
[----:B------:R-:W-:Y:S06]  /*3780*/  UGETNEXTWORKID.BROADCAST [UR8], [UR9] ;  /* 0x00000000080073ca */ /* 0x000fec0008000100 */
[----:B------:R-:W-:Y:S02]  /*3790*/  USEL UR7, URZ, 0x1, UP0 ;  /* 0x00000001ff077887 */ /* 0x000fe40008000000 */
[----:B------:R-:W-:-:S04]  /*37a0*/  USEL UR5, UR4, URZ, UP0 ;  /* 0x000000ff04057287 */ /* 0x000fc80008000000 */
[----:B------:R-:W-:Y:S02]  /*37b0*/  LOP3.LUT R12, R12, UR7, RZ, 0x3c, !PT ;  /* 0x000000070c0c7c12 */ /* 0x000fe4000f8e3cff */
[----:B--2---:R-:W-:-:S04]  /*37c0*/  SHF.L.U32 R4, R10, 0x1f, RZ ;  /* 0x0000001f0a047819 */ /* 0x004fc800000006ff */
[----:B------:R-:W2:Y:S02]  /*37d0*/  SYNCS.PHASECHK.TRANS64.TRYWAIT P1, [R2+URZ+0x150], R4 ;  /* 0x00015004020075a7 */ /* 0x000ea400080211ff */
[----:B--2---:R-:W-:Y:S05]  /*37e0*/  @!P1 BRA `(.L_x_63) ;  /* 0x0000007800009947 */ /* 0x004fea0003800000 */
.L_x_193:
[C---:B--2---:R-:W-:Y:S01]  /*37f0*/  LEA R4, R11.reuse, UR6, 0x4 ;  /* 0x000000060b047c11 */ /* 0x044fe2000f8e20ff */
[----:B------:R-:W-:Y:S01]  /*3800*/  VIADD R2, R2, 0x160 ;  /* 0x0000016002027836 */ /* 0x000fe20000000000 */
[----:B------:R-:W-:Y:S01]  /*3810*/  SEL R8, R8, RZ, P0 ;  /* 0x000000ff08087207 */ /* 0x000fe20000000000 */
[----:B------:R-:W-:-:S03]  /*3820*/  VIADD R11, R11, 0x1 ;  /* 0x000000010b0b7836 */ /* 0x000fc60000000000 */
[----:B------:R-:W2:Y:S01]  /*3830*/  LDS.128 R4, [R4+0x1e0] ;  /* 0x0001e00004047984 */ /* 0x000ea20000000c00 */
[----:B------:R-:W-:Y:S02]  /*3840*/  PRMT R2, RZ, 0x654, R2 ;  /* 0x00000654ff027816 */ /* 0x000fe40000000002 */
[C---:B------:R-:W-:Y:S01]  /*3850*/  ISETP.NE.AND P1, PT, R11.reuse, 0x2, PT ;  /* 0x000000020b00780c */ /* 0x040fe20003f25270 */
[----:B------:R-:W-:Y:S01]  /*3860*/  @!PT LDS RZ, [RZ] ;  /* 0x00000000fffff984 */ /* 0x000fe20000000800 */
[----:B------:R-:W-:Y:S01]  /*3870*/  @!PT LDS RZ, [RZ] ;  /* 0x00000000fffff984 */ /* 0x000fe20000000800 */
[----:B------:R-:W-:Y:S01]  /*3880*/  @!PT LDS RZ, [RZ] ;  /* 0x00000000fffff984 */ /* 0x000fe20000000800 */
[----:B------:R-:W-:Y:S01]  /*3890*/  @!PT LDS RZ, [RZ] ;  /* 0x00000000fffff984 */ /* 0x000fe20000000800 */
[----:B------:R3:W-:Y:S06]  /*38a0*/  MEMBAR.ALL.CTA ;  /* 0x0000000000007992 */ /* 0x0007ec0000008000 */
[----:B---3--:R-:W3:Y:S01]  /*38b0*/  FENCE.VIEW.ASYNC.S ;  /* 0x00000000000073c6 */ /* 0x008ee20000000000 */
[----:B------:R-:W-:Y:S01]  /*38c0*/  SEL R11, R11, RZ, P1 ;  /* 0x000000ff0b0b7207 */ /* 0x000fe20000800000 */
[----:B---3--:R3:W-:Y:S01]  /*38d0*/  SYNCS.ARRIVE.TRANS64.RED.A1T0 RZ, [R2+URZ], RZ ;  /* 0x000000ff02ff79a7 */ /* 0x0087e200081004ff */
[----:B--2---:R-:W-:-:S02]  /*38e0*/  LOP3.LUT P3, RZ, R6, 0x1, RZ, 0xc0, !PT ;  /* 0x0000000106ff7812 */ /* 0x004fc4000786c0ff */
[----:B------:R-:W-:-:S04]  /*38f0*/  SEL R4, RZ, 0x1, P1 ;  /* 0x00000001ff047807 */ /* 0x000fc80000800000 */
[----:B------:R-:W-:Y:S02]  /*3900*/  LOP3.LUT R10, R10, R4, RZ, 0x3c, !PT ;  /* 0x000000040a0a7212 */ /* 0x000fe400078e3cff */
[----:B---3--:R-:W-:-:S04]  /*3910*/  SEL R2, RZ, 0x1, P0 ;  /* 0x00000001ff027807 */ /* 0x008fc80000000000 */
[----:B------:R-:W-:Y:S01]  /*3920*/  LOP3.LUT R9, R9, R2, RZ, 0x3c, !PT ;  /* 0x0000000209097212 */ /* 0x000fe200078e3cff */
[----:B------:R-:W-:Y:S06]  /*3930*/  @P3 BRA `(.L_x_64) ;  /* 0xfffffffc002c3947 */ /* 0x000fec000383ffff */
[----:B------:R-:W-:Y:S01]  /*3940*/  ULEA UR4, UR5, UR6, 0x3 ;  /* 0x0000000605047291 */ /* 0x000fe2000f8e18ff */
[----:B------:R-:W-:-:S08]  /*3950*/  SHF.L.U32 R2, R12, 0x1f, RZ ;  /* 0x0000001f0c027819 */ /* 0x000fd000000006ff */
[----:B------:R-:W2:Y:S02]  /*3960*/  SYNCS.PHASECHK.TRANS64 P0, [UR4+0x160], R2 ;  /* 0x00016002ff0075a7 */ /* 0x000ea40008001004 */
[----:B--2---:R-:W-:Y:S05]  /*3970*/  @P0 BRA `(.L_x_65) ;  /* 0x0000000000080947 */ /* 0x004fea0003800000 */
[----:B------:R-:W2:Y:S02]  /*3980*/  SYNCS.PHASECHK.TRANS64.TRYWAIT P0, [UR4+0x160], R2 ;  /* 0x00016002ff0075a7 */ /* 0x000ea40008001104 */
[----:B--2---:R-:W-:Y:S05]  /*3990*/  @!P0 BRA `(.L_x_66) ;  /* 0x0000007400a88947 */ /* 0x004fea0003800000 */
.L_x_65:
[----:B------:R-:W-:-:S04]  /*39a0*/  UIADD3 UR7, UPT, UPT, UR5, 0x1, URZ ;  /* 0x0000000105077890 */ /* 0x000fc8000fffe0ff */
[----:B------:R-:W-:-:S04]  /*39b0*/  UISETP.NE.AND UP0, UPT, UR7, 0x2, UPT ;  /* 0x000000020700788c */ /* 0x000fc8000bf05270 */
[----:B------:R-:W-:Y:S02]  /*39c0*/  USEL UR8, URZ, 0x1, UP0 ;  /* 0x00000001ff087887 */ /* 0x000fe40008000000 */
[----:B------:R-:W-:-:S04]  /*39d0*/  USEL UR7, UR7, URZ, UP0 ;  /* 0x000000ff07077287 */ /* 0x000fc80008000000 */
[----:B------:R-:W-:Y:S01]  /*39e0*/  ULEA UR7, UR7, UR6, 0x3 ;  /* 0x0000000607077291 */ /* 0x000fe2000f8e18ff */
[----:B--2---:R-:W-:-:S04]  /*39f0*/  LOP3.LUT R2, R12, UR8, RZ, 0x3c, !PT ;  /* 0x000000080c027c12 */ /* 0x004fc8000f8e3cff */
[----:B------:R-:W-:-:S04]  /*3a00*/  SHF.L.U32 R0, R2, 0x1f, RZ ;  /* 0x0000001f02007819 */ /* 0x000fc800000006ff */
[----:B------:R-:W2:Y:S02]  /*3a10*/  SYNCS.PHASECHK.TRANS64 P0, [UR7+0x160], R0 ;  /* 0x00016000ff0075a7 */ /* 0x000ea40008001007 */
[----:B-12---:R-:W-:Y:S05]  /*3a20*/  @P0 EXIT ;  /* 0x000000000000094d */ /* 0x006fea0003800000 */
[----:B------:R-:W-:Y:S02]  /*3a30*/  SHF.L.U32 R2, R2, 0x1f, RZ ;  /* 0x0000001f02027819 */ /* 0x000fe400000006ff */
[----:B------:R-:W-:-:S07]  /*3a40*/  MOV R0, UR7 ;  /* 0x0000000700007c02 */ /* 0x000fce0008000f00 */
.L_x_67:
[----:B-1----:R1:W2:Y:S02]  /*3a50*/  SYNCS.PHASECHK.TRANS64.TRYWAIT P0, [R0+URZ+0x160], R2 ;  /* 0x00016002000075a7 */ /* 0x0022a400080011ff */
[----:B--2---:R-:W-:Y:S05]  /*3a60*/  @!P0 NANOSLEEP.SYNCS 0x989680 ;  /* 0x009896800000895d */ /* 0x004fea0003900000 */
[----:B------:R-:W2:Y:S02]  /*3a70*/  @!P0 SYNCS.PHASECHK.TRANS64 P0, [R0+URZ+0x160], R2 ;  /* 0x00016002000085a7 */ /* 0x000ea400080010ff */
[----:B--2---:R-:W-:Y:S05]  /*3a80*/  @P0 EXIT ;  /* 0x000000000000094d */ /* 0x004fea0003800000 */
[----:B------:R-:W-:Y:S05]  /*3a90*/  BRA `(.L_x_67) ;  /* 0xfffffffc00ec7947 */ /* 0x000fea000383ffff */
.L_x_60:
[----:B------:R-:W-:Y:S05]  /*3aa0*/  BRA.U UP6, `(.L_x_68) ;  /* 0x0000001106a07547 */ /* 0x000fea000b800000 */
[----:B------:R-:W-:Y:S01]  /*3ab0*/  UMOV UR4, 0x40 ;  /* 0x0000004000047882 */ /* 0x000fe20000000000 */
[----:B------:R-:W-:Y:S01]  /*3ac0*/  NOP ;  /* 0x0000000000007918 */ /* 0x000fe20000000000 */
[----:B------:R-:W-:Y:S01]  /*3ad0*/  ULEA UR5, UR46, UR4, 0x18 ;  /* 0x000000042e057291 */ /* 0x000fe2000f8ec0ff */
[----:B------:R-:W-:Y:S02]  /*3ae0*/  UMOV UR6, 0x400 ;  /* 0x0000040000067882 */ /* 0x000fe40000000000 */
[----:B------:R-:W-:-:S06]  /*3af0*/  ULEA UR6, UR46, UR6, 0x18 ;  /* 0x000000062e067291 */ /* 0x000fcc000f8ec0ff */
[----:B------:R-:W2:Y:S02]  /*3b00*/  LDS.U8 R0, [UR5+0x1c] ;  /* 0x00001c05ff007984 */ /* 0x000ea40008000000 */
[----:B--2---:R-:W-:-:S13]  /*3b10*/  ISETP.NE.AND P0, PT, R0, RZ, PT ;  /* 0x000000ff0000720c */ /* 0x004fda0003f05270 */
[----:B------:R-:W-:Y:S05]  /*3b20*/  @P0 BRA `(.L_x_69) ;  /* 0x0000000400080947 */ /* 0x000fea0003800000 */
[----:B------:R-:W-:Y:S02]  /*3b30*/  UISETP.NE.U32.AND UP1, UPT, UR33, 0x1, UPT ;  /* 0x000000012100788c */ /* 0x000fe4000bf25070 */
[----:B------:R-:W-:-:S07]  /*3b40*/  UIADD3 UR7, UPT, UPT, UR5, 0x8, URZ ;  /* 0x0000000805077890 */ /* 0x000fce000fffe0ff */
[----:B------:R-:W-:Y:S05]  /*3b50*/  BRA.U !UP1, `(.L_x_70) ;  /* 0x00000001099c7547 */ /* 0x000fea000b800000 */
[----:B------:R-:W-:Y:S01]  /*3b60*/  ELECT P0, URZ, PT ;  /* 0x0000000000ff782f */ /* 0x000fe20003800000 */
[----:B------:R-:W-:-:S12]  /*3b70*/  BSSY B0, `(.L_x_70) ;  /* 0x0000025000007945 */ /* 0x000fd80003800000 */
[----:B------:R-:W-:Y:S05]  /*3b80*/  @!P0 BRA `(.L_x_71) ;  /* 0x00000000008c8947 */ /* 0x000fea0003800000 */
[----:B------:R-:W-:-:S05]  /*3b90*/  UMOV UR4, 0x10 ;  /* 0x0000001000047882 */ /* 0x000fca0000000000 */
[----:B------:R-:W-:Y:S04]  /*3ba0*/  DEPBAR.LE SB2, 0x36 ;  /* 0x0000ad800000791a */ /* 0x000fe80000000000 */
[----:B------:R-:W2:Y:S02]  /*3bb0*/  UTCATOMSWS.2CTA.FIND_AND_SET.ALIGN UP0, UR4, UR4 ;  /* 0x00000004000475e3 */ /* 0x000ea40008200800 */
[----:B--2---:R-:W-:Y:S01]  /*3bc0*/  MOV R10, UR4 ;  /* 0x00000004000a7c02 */ /* 0x004fe20008000f00 */
[----:B------:R-:W-:Y:S06]  /*3bd0*/  BRA.U UP0, `(.L_x_72) ;  /* 0x0000000100187547 */ /* 0x000fec000b800000 */
.L_x_73:
[----:B------:R-:W-:Y:S05]  /*3be0*/  NANOSLEEP 0x64 ;  /* 0x000000640000795d */ /* 0x000fea0003800000 */
[----:B------:R-:W-:-:S05]  /*3bf0*/  UMOV UR4, 0x10 ;  /* 0x0000001000047882 */ /* 0x000fca0000000000 */
[----:B------:R-:W-:Y:S04]  /*3c00*/  DEPBAR.LE SB2, 0x36 ;  /* 0x0000ad800000791a */ /* 0x000fe80000000000 */
[----:B------:R-:W2:Y:S02]  /*3c10*/  UTCATOMSWS.2CTA.FIND_AND_SET.ALIGN UP0, UR4, UR4 ;  /* 0x00000004000475e3 */ /* 0x000ea40008200800 */
[----:B--2---:R-:W-:Y:S01]  /*3c20*/  MOV R10, UR4 ;  /* 0x00000004000a7c02 */ /* 0x004fe20008000f00 */
[----:B------:R-:W-:Y:S05]  /*3c30*/  BRA.U !UP0, `(.L_x_73) ;  /* 0xfffffffd08e87547 */ /* 0x000fea000b83ffff */
.L_x_72:
[----:B------:R-:W2:Y:S01]  /*3c40*/  LDS R6, [UR5+0x10] ;  /* 0x00001005ff067984 */ /* 0x000ea20008000800 */
[----:B------:R-:W-:Y:S01]  /*3c50*/  IMAD.U32 R0, RZ, RZ, UR6 ;  /* 0x00000006ff007e24 */ /* 0x000fe2000f8e00ff */
[----:B------:R-:W-:-:S03]  /*3c60*/  MOV R4, UR34 ;  /* 0x0000002200047c02 */ /* 0x000fc60008000f00 */
[----:B------:R-:W-:Y:S01]  /*3c70*/  VIADD R0, R0, 0x200 ;  /* 0x0000020000007836 */ /* 0x000fe20000000000 */
[----:B--2---:R-:W-:-:S04]  /*3c80*/  SHF.L.U32 R6, R6, 0x1f, RZ ;  /* 0x0000001f06067819 */ /* 0x004fc800000006ff */
[----:B------:R-:W2:Y:S02]  /*3c90*/  SYNCS.PHASECHK.TRANS64.TRYWAIT P0, [UR5+0x8], R6 ;  /* 0x00000806ff0075a7 */ /* 0x000ea40008001105 */
[----:B--2---:R-:W-:Y:S05]  /*3ca0*/  @P0 BRA `(.L_x_74) ;  /* 0x0000000000080947 */ /* 0x004fea0003800000 */
[----:B------:R-:W2:Y:S02]  /*3cb0*/  SYNCS.PHASECHK.TRANS64.TRYWAIT P0, [UR5+0x8], R6 ;  /* 0x00000806ff0075a7 */ /* 0x000ea40008001105 */
[----:B--2---:R-:W-:Y:S05]  /*3cc0*/  @!P0 BRA `(.L_x_75) ;  /* 0x0000007000f48947 */ /* 0x004fea0003800000 */
.L_x_74:
[----:B------:R-:W-:Y:S01]  /*3cd0*/  PRMT R4, R4, 0x654, R0 ;  /* 0x0000065404047816 */ /* 0x000fe20000000000 */
[----:B------:R-:W-:Y:S01]  /*3ce0*/  HFMA2 R0, -RZ, RZ, 0, 5.9604644775390625e-08 ;  /* 0x00000001ff007431 */ /* 0x000fe200000001ff */
[----:B------:R-:W-:Y:S01]  /*3cf0*/  UPRMT UR4, UR34, 0x654, UR7 ;  /* 0x0000065422047896 */ /* 0x000fe20008000007 */
[----:B------:R-:W-:Y:S02]  /*3d00*/  IMAD.MOV.U32 R8, RZ, RZ, 0xffff ;  /* 0x0000ffffff087424 */ /* 0x000fe400078e00ff */
[----:B--2---:R-:W-:Y:S02]  /*3d10*/  IMAD.MOV.U32 R6, RZ, RZ, 0x4 ;  /* 0x00000004ff067424 */ /* 0x004fe400078e00ff */
[----:B------:R-:W-:Y:S01]  /*3d20*/  IMAD.SHL.U32 R9, R10, 0x20, RZ ;  /* 0x000000200a097824 */ /* 0x000fe200078e00ff */
[----:B------:R-:W-:Y:S02]  /*3d30*/  MOV R5, UR4 ;  /* 0x0000000400057c02 */ /* 0x000fe40008000f00 */
[-C--:B------:R-:W-:Y:S01]  /*3d40*/  SHF.L.U32 R8, R8, R10.reuse, RZ ;  /* 0x0000000a08087219 */ /* 0x080fe200000006ff */
[----:B------:R2:W-:Y:S01]  /*3d50*/  SYNCS.ARRIVE.TRANS64.RED RZ, [UR4], R6 ;  /* 0x00000006ffff79a7 */ /* 0x0005e20008000404 */
[----:B------:R-:W-:Y:S01]  /*3d60*/  SHF.L.U32 R7, R0, R10, RZ ;  /* 0x0000000a00077219 */ /* 0x000fe200000006ff */
[----:B------:R2:W-:Y:S04]  /*3d70*/  STS [UR6+0x200], R9 ;  /* 0x00020009ff007988 */ /* 0x0005e80008000806 */
[----:B------:R2:W-:Y:S04]  /*3d80*/  STAS [R4.64], R10 ;  /* 0x0000000a04007dbd */ /* 0x0005e8000c0008ff */
[----:B------:R2:W-:Y:S04]  /*3d90*/  ATOMS.OR RZ, [UR5+0x14], R8 ;  /* 0x00001408ffff798c */ /* 0x0005e8000b000005 */
[----:B------:R2:W-:Y:S04]  /*3da0*/  ATOMS.OR RZ, [UR5+0x18], R7 ;  /* 0x00001807ffff798c */ /* 0x0005e8000b000005 */
[----:B------:R2:W-:Y:S02]  /*3db0*/  ATOMS.XOR RZ, [UR5+0x10], R0 ;  /* 0x00001000ffff798c */ /* 0x0005e4000b800005 */
.L_x_71:
[----:B-1----:R-:W-:Y:S05]  /*3dc0*/  BSYNC B0 ;  /* 0x0000000000007941 */ /* 0x002fea0003800000 */
.L_x_70:
[----:B------:R-:W-:Y:S05]  /*3dd0*/  BRA.U UP1, `(.L_x_76) ;  /* 0x00000001016c7547 */ /* 0x000fea000b800000 */
[----:B------:R-:W-:-:S03]  /*3de0*/  UMOV UR4, 0xffffffff ;  /* 0xffffffff00047882 */ /* 0x000fc60000000000 */
[----:B------:R-:W-:Y:S05]  /*3df0*/  BRA.DIV UR4, `(.L_x_77) ;  /* 0x0000007204c07947 */ /* 0x000fea000b800000 */
[----:B------:R-:W-:-:S13]  /*3e00*/  ELECT P6, URZ, PT ;  /* 0x0000000000ff782f */ /* 0x000fda00038c0000 */
.L_x_197:
[----:B------:R-:W-:Y:S05]  /*3e10*/  @!P6 BRA `(.L_x_76) ;  /* 0x00000000005ce947 */ /* 0x000fea0003800000 */
[----:B--2---:R-:W2:Y:S02]  /*3e20*/  LDS R4, [UR5+0x10] ;  /* 0x00001005ff047984 */ /* 0x004ea40008000800 */
[----:B--2---:R-:W-:-:S04]  /*3e30*/  SHF.L.U32 R4, R4, 0x1f, RZ ;  /* 0x0000001f04047819 */ /* 0x004fc800000006ff */
[----:B------:R-:W2:Y:S02]  /*3e40*/  SYNCS.PHASECHK.TRANS64.TRYWAIT P0, [UR5+0x8], R4 ;  /* 0x00000804ff0075a7 */ /* 0x000ea40008001105 */
[----:B--2---:R-:W-:Y:S05]  /*3e50*/  @P0 BRA `(.L_x_78) ;  /* 0x0000000000080947 */ /* 0x004fea0003800000 */
[----:B------:R-:W2:Y:S02]  /*3e60*/  SYNCS.PHASECHK.TRANS64.TRYWAIT P0, [UR5+0x8], R4 ;  /* 0x00000804ff0075a7 */ /* 0x000ea40008001105 */
[----:B--2---:R-:W-:Y:S05]  /*3e70*/  @!P0 BRA `(.L_x_79) ;  /* 0x0000007000c08947 */ /* 0x004fea0003800000 */
.L_x_78:
[----:B------:R-:W3:Y:S01]  /*3e80*/  LDS R6, [UR6+0x200] ;  /* 0x00020006ff067984 */ /* 0x000ee20008000800 */
[----:B--2---:R-:W-:Y:S02]  /*3e90*/  HFMA2 R0, -RZ, RZ, 0, 5.9604644775390625e-08 ;  /* 0x00000001ff007431 */ /* 0x004fe400000001ff */
[----:B------:R-:W-:Y:S01]  /*3ea0*/  IMAD.MOV.U32 R4, RZ, RZ, 0xffff ;  /* 0x0000ffffff047424 */ /* 0x000fe200078e00ff */
[----:B------:R-:W-:Y:S01]  /*3eb0*/  UPRMT UR4, UR34, 0x654, UR7 ;  /* 0x0000065422047896 */ /* 0x000fe20008000007 */
[----:B---3--:R-:W-:-:S03]  /*3ec0*/  IMAD.SHL.U32 R5, R6, 0x20, RZ ;  /* 0x0000002006057824 */ /* 0x008fc600078e00ff */
[-C--:B------:R-:W-:Y:S02]  /*3ed0*/  SHF.L.U32 R4, R4, R6.reuse, RZ ;  /* 0x0000000604047219 */ /* 0x080fe400000006ff */
[----:B------:R-:W-:Y:S01]  /*3ee0*/  SHF.L.U32 R6, R0, R6, RZ ;  /* 0x0000000600067219 */ /* 0x000fe200000006ff */
[----:B------:R3:W-:Y:S04]  /*3ef0*/  STS [UR6+0x200], R5 ;  /* 0x00020005ff007988 */ /* 0x0007e80008000806 */
[----:B------:R3:W-:Y:S04]  /*3f00*/  ATOMS.OR RZ, [UR5+0x14], R4 ;  /* 0x00001404ffff798c */ /* 0x0007e8000b000005 */
[----:B------:R3:W-:Y:S01]  /*3f10*/  ATOMS.OR RZ, [UR5+0x18], R6 ;  /* 0x00001806ffff798c */ /* 0x0007e2000b000005 */
[----:B------:R-:W-:Y:S03]  /*3f20*/  SYNCS.ARRIVE.TRANS64.RED.A1T0 RZ, [UR4], RZ ;  /* 0x000000ffffff79a7 */ /* 0x000fe60008100404 */
[----:B------:R3:W-:Y:S01]  /*3f30*/  ATOMS.XOR RZ, [UR5+0x10], R0 ;  /* 0x00001000ffff798c */ /* 0x0007e2000b800005 */
[----:B------:R-:W-:Y:S05]  /*3f40*/  BRA `(.L_x_76) ;  /* 0x0000000000107947 */ /* 0x000fea0003800000 */
.L_x_69:
[----:B------:R-:W-:Y:S02]  /*3f50*/  MOV R0, 0xffffffff ;  /* 0xffffffff00007802 */ /* 0x000fe40000000f00 */
[----:B------:R-:W-:-:S03]  /*3f60*/  MOV R4, 0x3f90 ;  /* 0x00003f9000047802 */ /* 0x000fc60000000f00 */
[----:B------:R2:W-:Y:S04]  /*3f70*/  STS [UR6+0x200], R0 ;  /* 0x00020000ff007988 */ /* 0x0005e80008000806 */
[----:B-12--5:R-:W-:Y:S05]  /*3f80*/  CALL.REL.NOINC `($__internal_1_$__cuda_sm10x_tcgen05_guardrail_trap_phase_invalid_during_alloc) ;  /* 0x0000007800907944 */ /* 0x026fea0003c00000 */
.L_x_76:
[----:B------:R-:W-:Y:S05]  /*3f90*/  WARPSYNC.ALL ;  /* 0x0000000000007948 */ /* 0x000fea0003800000 */
[----:B------:R-:W4:Y:S01]  /*3fa0*/  S2UR UR4, SR_CgaCtaId ;  /* 0x00000000000479c3 */ /* 0x000f220000008800 */
[----:B------:R-:W-:Y:S01]  /*3fb0*/  UMOV UR17, 0x400 ;  /* 0x0000040000117882 */ /* 0x000fe20000000000 */
[----:B------:R-:W-:-:S06]  /*3fc0*/  NOP ;  /* 0x0000000000007918 */ /* 0x000fcc0000000000 */
[----:B------:R-:W-:Y:S06]  /*3fd0*/  BAR.ARV 0x6, 0xa0 ;  /* 0x0182800000007b1d */ /* 0x000fec0000002000 */
[----:B------:R-:W1:Y:S01]  /*3fe0*/  LDCU UR6, c[0x0][0x38c] ;  /* 0x00007180ff0677ac */ /* 0x000e620008000800 */
[----:B------:R-:W-:Y:S01]  /*3ff0*/  LOP3.LUT R3, R3, 0xffff, RZ, 0xc0, !PT ;  /* 0x0000ffff03037812 */ /* 0x000fe200078ec0ff */
[----:B--2---:R-:W-:Y:S01]  /*4000*/  IMAD.MOV.U32 R9, RZ, RZ, 0x1 ;  /* 0x00000001ff097424 */ /* 0x004fe200078e00ff */
[----:B------:R-:W-:Y:S01]  /*4010*/  LOP3.LUT R2, R2, 0xffff, RZ, 0xc0, !PT ;  /* 0x0000ffff02027812 */ /* 0x000fe200078ec0ff */
[----:B------:R-:W-:Y:S01]  /*4020*/  IMAD.MOV.U32 R8, RZ, RZ, RZ ;  /* 0x000000ffff087224 */ /* 0x000fe200078e00ff */
[----:B------:R-:W-:Y:S01]  /*4030*/  R2UR UR20, R3 ;  /* 0x00000000031472ca */ /* 0x000fe200000e0000 */
[----:B------:R-:W-:Y:S01]  /*4040*/  UMOV UR24, URZ ;  /* 0x000000ff00187c82 */ /* 0x000fe20008000000 */
[----:B------:R-:W-:-:S02]  /*4050*/  R2UR UR30, R2 ;  /* 0x00000000021e72ca */ /* 0x000fc400000e0000 */
[----:B------:R-:W-:Y:S01]  /*4060*/  CS2R R2, SRZ ;  /* 0x0000000000027805 */ /* 0x000fe2000001ff00 */
[----:B------:R-:W-:Y:S01]  /*4070*/  UMOV UR15, URZ ;  /* 0x000000ff000f7c82 */ /* 0x000fe20008000000 */
[----:B----4-:R-:W-:Y:S01]  /*4080*/  ULEA UR17, UR4, UR17, 0x18 ;  /* 0x0000001104117291 */ /* 0x010fe2000f8ec0ff */
[----:B------:R-:W-:Y:S01]  /*4090*/  UMOV UR14, URZ ;  /* 0x000000ff000e7c82 */ /* 0x000fe20008000000 */
[----:B------:R-:W-:Y:S02]  /*40a0*/  UISETP.NE.AND UP3, UPT, UR33, URZ, UPT ;  /* 0x000000ff2100728c */ /* 0x000fe4000bf65270 */
[----:B------:R-:W-:Y:S02]  /*40b0*/  UIADD3 UR5, UPT, UPT, UR17, 0x6400, URZ ;  /* 0x0000640011057890 */ /* 0x000fe4000fffe0ff */
[----:B------:R-:W-:-:S03]  /*40c0*/  UIADD3 UR4, UPT, UPT, UR17, 0x16400, URZ ;  /* 0x0001640011047890 */ /* 0x000fc6000fffe0ff */
[----:B---3--:R-:W2:Y:S01]  /*40d0*/  LDS R0, [UR17+0x200] ;  /* 0x00020011ff007984 */ /* 0x008ea20008000800 */
[----:B-1----:R-:W-:Y:S02]  /*40e0*/  UIADD3 UR6, UPT, UPT, UR6, 0x3f, URZ ;  /* 0x0000003f06067890 */ /* 0x002fe4000fffe0ff */
[----:B------:R-:W-:Y:S02]  /*40f0*/  USHF.R.U32.HI UR5, URZ, 0x4, UR5 ;  /* 0x00000004ff057899 */ /* 0x000fe40008011605 */
[----:B------:R-:W-:Y:S02]  /*4100*/  USHF.R.S32.HI UR25, URZ, 0x1f, UR6 ;  /* 0x0000001fff197899 */ /* 0x000fe40008011406 */
[----:B------:R-:W-:Y:S02]  /*4110*/  USHF.R.U32.HI UR4, URZ, 0x4, UR4 ;  /* 0x00000004ff047899 */ /* 0x000fe40008011604 */
[----:B------:R-:W-:Y:S02]  /*4120*/  ULEA.HI UR25, UR25, UR6, URZ, 0x6 ;  /* 0x0000000619197291 */ /* 0x000fe4000f8f30ff */
[----:B------:R-:W-:-:S02]  /*4130*/  ULOP3.LUT UR5, UR5, 0x3fff, URZ, 0xc0, !UPT ;  /* 0x00003fff05057892 */ /* 0x000fc4000f8ec0ff */
[----:B------:R-:W-:Y:S02]  /*4140*/  USHF.R.S32.HI UR25, URZ, 0x6, UR25 ;  /* 0x00000006ff197899 */ /* 0x000fe40008011419 */
[----:B------:R-:W-:Y:S02]  /*4150*/  ULOP3.LUT UR22, UR4, 0x3fff, URZ, 0xc0, !UPT ;  /* 0x00003fff04167892 */ /* 0x000fe4000f8ec0ff */
[----:B------:R-:W-:Y:S02]  /*4160*/  UISETP.LT.AND UP0, UPT, UR25, 0x1, UPT ;  /* 0x000000011900788c */ /* 0x000fe4000bf01270 */
[----:B------:R-:W-:Y:S02]  /*4170*/  ULOP3.LUT UR21, UR5, 0x10000, URZ, 0xfc, !UPT ;  /* 0x0001000005157892 */ /* 0x000fe4000f8efcff */
[----:B------:R-:W-:Y:S02]  /*4180*/  ULOP3.LUT UR22, UR22, 0x10000, URZ, 0xfc, !UPT ;  /* 0x0001000016167892 */ /* 0x000fe4000f8efcff */
[----:B------:R-:W-:Y:S01]  /*4190*/  USEL UR31, UR25, 0x1, !UP0 ;  /* 0x00000001191f7887 */ /* 0x000fe2000c000000 */
[----:B------:R-:W-:Y:S01]  /*41a0*/  UMOV UR28, 0x0 ;  /* 0x00000000001c7882 */ /* 0x000fe20000000000 */
[----:B------:R-:W-:Y:S01]  /*41b0*/  UMOV UR29, 0x84004a0 ;  /* 0x084004a0001d7882 */ /* 0x000fe20000000000 */
[----:B------:R-:W-:Y:S01]  /*41c0*/  UMOV UR26, 0x0 ;  /* 0x00000000001a7882 */ /* 0x000fe20000000000 */
[----:B------:R-:W-:Y:S01]  /*41d0*/  UMOV UR27, 0x84004a0 ;  /* 0x084004a0001b7882 */ /* 0x000fe20000000000 */
[----:B--2---:R-:W-:-:S15]  /*41e0*/  R2UR UR32, R0 ;  /* 0x00000000002072ca */ /* 0x004fde00000e0000 */
.L_x_87:
[C---:B------:R-:W-:Y:S02]  /*41f0*/  LEA R0, R8.reuse, UR17, 0x3 ;  /* 0x0000001108007c11 */ /* 0x040fe4000f8e18ff */
[----:B------:R-:W-:Y:S02]  /*4200*/  SHF.L.U32 R4, R3, 0x1f, RZ ;  /* 0x0000001f03047819 */ /* 0x000fe400000006ff */
[----:B------:R-:W-:Y:S02]  /*4210*/  LEA R5, R8, UR17, 0x4 ;  /* 0x0000001108057c11 */ /* 0x000fe4000f8e20ff */
[----:B------:R-:W1:Y:S02]  /*4220*/  SYNCS.PHASECHK.TRANS64.TRYWAIT P0, [R0+URZ+0x150], R4 ;  /* 0x00015004000075a7 */ /* 0x000e6400080011ff */
[----:B-1-3--:R-:W-:Y:S05]  /*4230*/  @!P0 BRA `(.L_x_80) ;  /* 0x0000006c00e88947 */ /* 0x00afea0003800000 */
.L_x_198:
[----:B-1----:R-:W1:Y:S01]  /*4240*/  LDS.128 R4, [R5+0x1e0] ;  /* 0x0001e00005047984 */ /* 0x002e620000000c00 */
[----:B------:R-:W-:Y:S02]  /*4250*/  VIADD R0, R0, 0x160 ;  /* 0x0000016000007836 */ /* 0x000fe40000000000 */
[----:B------:R-:W-:Y:S01]  /*4260*/  VIADD R8, R8, 0x1 ;  /* 0x0000000108087836 */ /* 0x000fe20000000000 */
[----:B------:R-:W-:Y:S01]  /*4270*/  @!PT LDS RZ, [RZ] ;  /* 0x00000000fffff984 */ /* 0x000fe20000000800 */
[----:B------:R-:W-:Y:S01]  /*4280*/  @!PT LDS RZ, [RZ] ;  /* 0x00000000fffff984 */ /* 0x000fe20000000800 */
[----:B------:R-:W-:Y:S01]  /*4290*/  @!PT LDS RZ, [RZ] ;  /* 0x00000000fffff984 */ /* 0x000fe20000000800 */
[----:B------:R-:W-:Y:S01]  /*42a0*/  @!PT LDS RZ, [RZ] ;  /* 0x00000000fffff984 */ /* 0x000fe20000000800 */
[----:B------:R2:W-:Y:S06]  /*42b0*/  MEMBAR.ALL.CTA ;  /* 0x0000000000007992 */ /* 0x0005ec0000008000 */
[----:B--2---:R-:W2:Y:S01]  /*42c0*/  FENCE.VIEW.ASYNC.S ;  /* 0x00000000000073c6 */ /* 0x004ea20000000000 */
[----:B------:R-:W-:-:S04]  /*42d0*/  PRMT R0, RZ, 0x654, R0 ;  /* 0x00000654ff007816 */ /* 0x000fc80000000000 */
[----:B--2---:R2:W-:Y:S01]  /*42e0*/  SYNCS.ARRIVE.TRANS64.RED.A1T0 RZ, [R0+URZ], RZ ;  /* 0x000000ff00ff79a7 */ /* 0x0045e200081004ff */
[----:B-1----:R-:W-:Y:S01]  /*42f0*/  LOP3.LUT P1, RZ, R6, 0x1, RZ, 0xc0, !PT ;  /* 0x0000000106ff7812 */ /* 0x002fe2000782c0ff */
[----:B--2---:R-:W-:-:S12]  /*4300*/  BRA.U UP3, `(.L_x_81) ;  /* 0x0000000103e07547 */ /* 0x004fd8000b800000 */
[----:B------:R-:W1:Y:S01]  /*4310*/  LDCU UR4, c[0x0][0x38c] ;  /* 0x00007180ff0477ac */ /* 0x000e620008000800 */
[----:B------:R-:W-:Y:S02]  /*4320*/  PLOP3.LUT P2, PT, PT, PT, PT, 0x80, 0x8 ;  /* 0x000000000008781c */ /* 0x000fe40003f4f070 */
[----:B------:R-:W-:Y:S01]  /*4330*/  SHF.L.U32 R4, R9, 0x1f, RZ ;  /* 0x0000001f09047819 */ /* 0x000fe200000006ff */
[----:B------:R-:W-:Y:S02]  /*4340*/  ULEA UR23, UR24, UR17, 0x3 ;  /* 0x0000001118177291 */ /* 0x000fe4000f8e18ff */
[----:B------:R-:W-:Y:S02]  /*4350*/  ULEA UR18, UR24, UR32, 0x7 ;  /* 0x0000002018127291 */ /* 0x000fe4000f8e38ff */
[----:B-1----:R-:W-:-:S06]  /*4360*/  UISETP.GE.AND UP0, UPT, UR4, 0x1, UPT ;  /* 0x000000010400788c */ /* 0x002fcc000bf06270 */
[----:B------:R-:W-:-:S05]  /*4370*/  PLOP3.LUT P0, PT, PT, PT, UP0, 0x80, 0x8 ;  /* 0x000000000008781c */ /* 0x000fca0003f0f008 */
[----:B------:R-:W-:-:S08]  /*4380*/  @UP0 ULEA UR4, UR15, UR17, 0x3 ;  /* 0x000000110f040291 */ /* 0x000fd0000f8e18ff */
[----:B------:R-:W-:-:S04]  /*4390*/  @P0 SHF.L.U32 R0, R2, 0x1f, RZ ;  /* 0x0000001f02000819 */ /* 0x000fc800000006ff */
[----:B------:R1:W2:Y:S01]  /*43a0*/  @P0 SYNCS.PHASECHK.TRANS64.TRYWAIT P2, [UR4], R0 ;  /* 0x00000000ff0005a7 */ /* 0x0002a20008041104 */
[----:B------:R-:W3:Y:S02]  /*43b0*/  SYNCS.PHASECHK.TRANS64.TRYWAIT P0, [UR23+0x190], R4 ;  /* 0x00019004ff0075a7 */ /* 0x000ee40008001117 */
[----:B-123--:R-:W-:Y:S05]  /*43c0*/  @!P0 BRA `(.L_x_82) ;  /* 0x0000006c00988947 */ /* 0x00efea0003800000 */
.L_x_200:
[----:B------:R-:W-:Y:S01]  /*43d0*/  UMOV UR19, UR14 ;  /* 0x0000000e00137c82 */ /* 0x000fe20008000000 */
[----:B------:R-:W-:Y:S05]  /*43e0*/  BRA.U !UP0, `(.L_x_83) ;  /* 0x0000000108987547 */ /* 0x000fea000b800000 */
[----:B------:R-:W-:Y:S02]  /*43f0*/  UIADD3 UR19, UPT, UPT, UR31, UR14, URZ ;  /* 0x0000000e1f137290 */ /* 0x000fe4000fffe0ff */
[----:B------:R-:W-:Y:S01]  /*4400*/  UPLOP3.LUT UP2, UPT, UPT, UPT, UPT, 0x40, 0x4 ;  /* 0x000000000004789c */ /* 0x000fe20003f4e870 */
[----:B------:R-:W-:Y:S01]  /*4410*/  UMOV UR16, UR25 ;  /* 0x0000001900107c82 */ /* 0x000fe20008000000 */
[----:B------:R-:W-:-:S09]  /*4420*/  UMOV UR6, UR15 ;  /* 0x0000000f00067c82 */ /* 0x000fd20008000000 */
.L_x_86:
[----:B--2---:R-:W-:Y:S01]  /*4430*/  ULEA UR5, UR6, UR17, 0x3 ;  /* 0x0000001106057291 */ /* 0x004fe2000f8e18ff */
[----:B---3--:R-:W-:Y:S11]  /*4440*/  @P2 BRA `(.L_x_84) ;  /* 0x00000000000c2947 */ /* 0x008ff60003800000 */
[----:B-1----:R-:W-:Y:S04]  /*4450*/  SHF.L.U32 R4, R2, 0x1f, RZ ;  /* 0x0000001f02047819 */ /* 0x002fe800000006ff */
[----:B------:R-:W1:Y:S02]  /*4460*/  SYNCS.PHASECHK.TRANS64.TRYWAIT P0, [UR5], R4 ;  /* 0x00000004ff0075a7 */ /* 0x000e640008001105 */
[----:B-1----:R-:W-:Y:S05]  /*4470*/  @!P0 BRA `(.L_x_85) ;  /* 0x0000006c00848947 */ /* 0x002fea0003800000 */
.L_x_84:
[----:B------:R-:W-:Y:S01]  /*4480*/  UISETP.NE.AND UP0, UPT, UR16, 0x1, UPT ;  /* 0x000000011000788c */ /* 0x000fe2000bf05270 */
[----:B------:R-:W-:Y:S01]  /*4490*/  PLOP3.LUT P2, PT, PT, PT, PT, 0x80, 0x8 ;  /* 0x000000000008781c */ /* 0x000fe20003f4f070 */
[----:B------:R-:W-:Y:S02]  /*44a0*/  UIADD3 UR4, UPT, UPT, UR6, 0x1, URZ ;  /* 0x0000000106047890 */ /* 0x000fe4000fffe0ff */
[----:B------:R-:W-:Y:S02]  /*44b0*/  ULEA UR12, UR6, UR22, 0x9 ;  /* 0x00000016060c7291 */ /* 0x000fe4000f8e48ff */
[----:B------:R-:W-:Y:S01]  /*44c0*/  UISETP.NE.AND UP1, UPT, UR4, 0x10, UPT ;  /* 0x000000100400788c */ /* 0x000fe2000bf25270 */
[----:B------:R-:W-:Y:S01]  /*44d0*/  PLOP3.LUT P0, PT, PT, PT, UP0, 0x80, 0x8 ;  /* 0x000000000008781c */ /* 0x000fe20003f0f008 */
[----:B------:R-:W-:Y:S02]  /*44e0*/  UIADD3 UR10, UPT, UPT, UR12, 0x2, URZ ;  /* 0x000000020c0a7890 */ /* 0x000fe4000fffe0ff */
[----:B------:R-:W-:Y:S02]  /*44f0*/  USEL UR7, URZ, 0x1, UP1 ;  /* 0x00000001ff077887 */ /* 0x000fe40008800000 */
[----:B------:R-:W-:Y:S02]  /*4500*/  USEL UR15, UR4, URZ, UP1 ;  /* 0x000000ff040f7287 */ /* 0x000fe40008800000 */
[----:B------:R-:W-:Y:S02]  /*4510*/  UIADD3 UR14, UPT, UPT, UR14, 0x1, URZ ;  /* 0x000000010e0e7890 */ /* 0x000fe4000fffe0ff */
[----:B------:R-:W-:Y:S01]  /*4520*/  @UP0 ULEA UR4, UR15, UR17, 0x3 ;  /* 0x000000110f040291 */ /* 0x000fe2000f8e18ff */
[----:B------:R-:W-:Y:S01]  /*4530*/  LOP3.LUT R2, R2, UR7, RZ, 0x3c, !PT ;  /* 0x0000000702027c12 */ /* 0x000fe2000f8e3cff */
[----:B------:R-:W-:Y:S01]  /*4540*/  UIADD3 UR7, UPT, UPT, UR5, 0x80, URZ ;  /* 0x0000008005077890 */ /* 0x000fe2000fffe0ff */
[----:B------:R-:W-:Y:S02]  /*4550*/  UMOV UR13, 0x80004020 ;  /* 0x80004020000d7882 */ /* 0x000fe40000000000 */
[----:B-1----:R-:W-:Y:S01]  /*4560*/  @P0 SHF.L.U32 R0, R2, 0x1f, RZ ;  /* 0x0000001f02000819 */ /* 0x002fe200000006ff */
[----:B------:R-:W-:Y:S01]  /*4570*/  UMOV UR5, 0x80004020 ;  /* 0x8000402000057882 */ /* 0x000fe20000000000 */
[----:B------:R-:W-:Y:S01]  /*4580*/  UMOV UR11, 0x80004020 ;  /* 0x80004020000b7882 */ /* 0x000fe20000000000 */
[----:B------:R-:W-:Y:S01]  /*4590*/  UMOV UR9, 0x80004020 ;  /* 0x8000402000097882 */ /* 0x000fe20000000000 */
[----:B------:R2:W3:Y:S01]  /*45a0*/  @P0 SYNCS.PHASECHK.TRANS64.TRYWAIT P2, [UR4], R0 ;  /* 0x00000000ff0005a7 */ /* 0x0004e20008041104 */
[----:B------:R-:W-:Y:S02]  /*45b0*/  ULEA UR4, UR6, UR21, 0x8 ;  /* 0x0000001506047291 */ /* 0x000fe4000f8e40ff */
[----:B------:R-:W-:Y:S02]  /*45c0*/  UISETP.NE.AND UP0, UPT, UR14, UR19, UPT ;  /* 0x000000130e00728c */ /* 0x000fe4000bf05270 */
[----:B------:R-:W-:Y:S02]  /*45d0*/  UIADD3 UR8, UPT, UPT, UR4, 0x2, URZ ;  /* 0x0000000204087890 */ /* 0x000fe4000fffe0ff */
[----:B------:R-:W-:Y:S01]  /*45e0*/  UIADD3 UR16, UPT, UPT, UR16, -0x1, URZ ;  /* 0xffffffff10107890 */ /* 0x000fe2000fffe0ff */
[----:B------:R-:W-:Y:S02]  /*45f0*/  UMOV UR6, UR15 ;  /* 0x0000000f00067c82 */ /* 0x000fe40008000000 */
[----:B------:R2:W-:Y:S01]  /*4600*/  UTCIMMA.2CTA gdesc[UR4], gdesc[UR12], tmem[UR18], tmem[UR28], idesc[UR29], UP2 ;  /* 0x00ff1c0c040075ea */ /* 0x0005e20009200112 */
[----:B------:R-:W-:Y:S03]  /*4610*/  UPLOP3.LUT UP2, UPT, UPT, UPT, UPT, 0x80, 0x8 ;  /* 0x000000000008789c */ /* 0x000fe60003f4f070 */
[----:B------:R2:W-:Y:S01]  /*4620*/  UTCIMMA.2CTA gdesc[UR8], gdesc[UR10], tmem[UR18], tmem[UR26], idesc[UR27], UPT ;  /* 0x00ff1a0a080075ea */ /* 0x0005e2000ba00112 */
[----:B------:R2:W-:Y:S01]  /*4630*/  UTCBAR.2CTA.MULTICAST [UR7], URZ, UR20 ;  /* 0x000000ff070073e9 */ /* 0x0005e20008200814 */
[----:B------:R-:W-:Y:S06]  /*4640*/  BRA.U UP0, `(.L_x_86) ;  /* 0xfffffffd00787547 */ /* 0x000fec000b83ffff */
.L_x_83:
[----:B--2---:R-:W-:Y:S01]  /*4650*/  UIADD3 UR4, UPT, UPT, UR23, 0x170, URZ ;  /* 0x0000017017047890 */ /* 0x004fe2000fffe0ff */
[----:B------:R-:W-:-:S08]  /*4660*/  UMOV UR14, UR19 ;  /* 0x00000013000e7c82 */ /* 0x000fd00008000000 */
[----:B------:R2:W-:Y:S01]  /*4670*/  UTCBAR.2CTA.MULTICAST [UR4], URZ, UR30 ;  /* 0x000000ff040073e9 */ /* 0x0005e2000820081e */
[----:B------:R-:W-:Y:S02]  /*4680*/  NOP ;  /* 0x0000000000007918 */ /* 0x000fe40000000000 */
.L_x_81:
[----:B--2---:R-:W-:Y:S01]  /*4690*/  UIADD3 UR4, UPT, UPT, UR24, 0x1, URZ ;  /* 0x0000000118047890 */ /* 0x004fe2000fffe0ff */
[----:B------:R-:W-:-:S03]  /*46a0*/  ISETP.NE.AND P0, PT, R8, 0x2, PT ;  /* 0x000000020800780c */ /* 0x000fc60003f05270 */
[----:B------:R-:W-:Y:S01]  /*46b0*/  UISETP.NE.AND UP0, UPT, UR4, 0x4, UPT ;  /* 0x000000040400788c */ /* 0x000fe2000bf05270 */
[----:B-1----:R-:W-:Y:S02]  /*46c0*/  SEL R0, RZ, 0x1, P0 ;  /* 0x00000001ff007807 */ /* 0x002fe40000000000 */
[----:B------:R-:W-:Y:S01]  /*46d0*/  SEL R8, R8, RZ, P0 ;  /* 0x000000ff08087207 */ /* 0x000fe20000000000 */
[----:B------:R-:W-:Y:S01]  /*46e0*/  USEL UR5, URZ, 0x1, UP0 ;  /* 0x00000001ff057887 */ /* 0x000fe20008000000 */
[----:B------:R-:W-:Y:S01]  /*46f0*/  LOP3.LUT R3, R3, R0, RZ, 0x3c, !PT ;  /* 0x0000000003037212 */ /* 0x000fe200078e3cff */
[----:B------:R-:W-:-:S04]  /*4700*/  USEL UR24, UR4, URZ, UP0 ;  /* 0x000000ff04187287 */ /* 0x000fc80008000000 */
[----:B------:R-:W-:Y:S01]  /*4710*/  LOP3.LUT R9, R9, UR5, RZ, 0x3c, !PT ;  /* 0x0000000509097c12 */ /* 0x000fe2000f8e3cff */
[----:B------:R-:W-:Y:S07]  /*4720*/  @P1 BRA `(.L_x_87) ;  /* 0xfffffff800b01947 */ /* 0x000fee000383ffff */
[----:B------:R-:W1:Y:S01]  /*4730*/  S2UR UR8, SR_CgaCtaId ;  /* 0x00000000000879c3 */ /* 0x000e620000008800 */
[----:B------:R-:W-:Y:S01]  /*4740*/  ELECT P0, URZ, PT ;  /* 0x0000000000ff782f */ /* 0x000fe20003800000 */
[----:B------:R-:W-:Y:S01]  /*4750*/  HFMA2 R0, -RZ, RZ, 0, 5.9604644775390625e-08 ;  /* 0x00000001ff007431 */ /* 0x000fe200000001ff */
[----:B------:R-:W-:-:S05]  /*4760*/  UMOV UR4, 0x40 ;  /* 0x0000004000047882 */ /* 0x000fca0000000000 */
[----:B------:R-:W-:Y:S01]  /*4770*/  UVIRTCOUNT.DEALLOC.SMPOOL 0x80 ;  /* 0x000000800000784c */ /* 0x000fe20000000000 */
[----:B------:R-:W-:Y:S02]  /*4780*/  UISETP.NE.AND UP1, UPT, UR33, URZ, UPT ;  /* 0x000000ff2100728c */ /* 0x000fe4000bf25270 */
[----:B-1----:R-:W-:-:S09]  /*4790*/  ULEA UR8, UR8, UR4, 0x18 ;  /* 0x0000000408087291 */ /* 0x002fd2000f8ec0ff */
[----:B------:R1:W-:Y:S01]  /*47a0*/  @P0 STS.U8 [UR8+0x1c], R0 ;  /* 0x00001c00ff000988 */ /* 0x0003e20008000008 */
[----:B------:R-:W-:Y:S05]  /*47b0*/  BRA.U UP1, `(.L_x_88) ;  /* 0x0000000101a07547 */ /* 0x000fea000b800000 */
[----:B------:R-:W-:Y:S01]  /*47c0*/  UIADD3 UR7, UPT, UPT, UR17, 0x190, URZ ;  /* 0x0000019011077890 */ /* 0x000fe2000fffe0ff */
[----:B------:R-:W-:-:S03]  /*47d0*/  SHF.L.U32 R2, R9, 0x1f, RZ ;  /* 0x0000001f09027819 */ /* 0x000fc600000006ff */
[----:B------:R-:W-:-:S09]  /*47e0*/  ULEA UR4, UR24, UR7, 0x3 ;  /* 0x0000000718047291 */ /* 0x000fd2000f8e18ff */
[----:B------:R-:W2:Y:S02]  /*47f0*/  SYNCS.PHASECHK.TRANS64.TRYWAIT P0, [UR4], R2 ;  /* 0x00000002ff0075a7 */ /* 0x000ea40008001104 */
[----:B--2---:R-:W-:Y:S05]  /*4800*/  @!P0 BRA `(.L_x_89) ;  /* 0x0000006800b88947 */ /* 0x004fea0003800000 */
.L_x_203:
        /* <DEDUP_REMOVED lines=9> */
.L_x_205:
        /* <DEDUP_REMOVED lines=9> */
.L_x_207:
[----:B------:R-:W-:-:S04]  /*4930*/  UIADD3 UR4, UPT, UPT, UR4, 0x1, URZ ;  /* 0x0000000104047890 */ /* 0x000fc8000fffe0ff */
[----:B------:R-:W-:-:S04]  /*4940*/  UISETP.NE.AND UP0, UPT, UR4, 0x4, UPT ;  /* 0x000000040400788c */ /* 0x000fc8000bf05270 */
[----:B------:R-:W-:Y:S02]  /*4950*/  USEL UR5, URZ, 0x1, UP0 ;  /* 0x00000001ff057887 */ /* 0x000fe40008000000 */
[----:B------:R-:W-:-:S04]  /*4960*/  USEL UR4, UR4, URZ, UP0 ;  /* 0x000000ff04047287 */ /* 0x000fc80008000000 */
[----:B------:R-:W-:Y:S01]  /*4970*/  ULEA UR4, UR4, UR7, 0x3 ;  /* 0x0000000704047291 */ /* 0x000fe2000f8e18ff */
[----:B------:R-:W-:-:S04]  /*4980*/  LOP3.LUT R2, R2, UR5, RZ, 0x3c, !PT ;  /* 0x0000000502027c12 */ /* 0x000fc8000f8e3cff */
[----:B------:R-:W-:Y:S01]  /*4990*/  SHF.L.U32 R2, R2, 0x1f, RZ ;  /* 0x0000001f02027819 */ /* 0x000fe200000006ff */
[----:B-1----:R-:W-:-:S04]  /*49a0*/  IMAD.U32 R0, RZ, RZ, UR4 ;  /* 0x00000004ff007e24 */ /* 0x002fc8000f8e00ff */
[----:B------:R1:W2:Y:S03]  /*49b0*/  SYNCS.PHASECHK.TRANS64.TRYWAIT P0, [R0+URZ], R2 ;  /* 0x00000002000075a7 */ /* 0x0002a600080011ff */
[----:B--2---:R-:W-:Y:S05]  /*49c0*/  @!P0 NANOSLEEP.SYNCS 0x989680 ;  /* 0x009896800000895d */ /* 0x004fea0003900000 */
[----:B------:R-:W2:Y:S02]  /*49d0*/  @!P0 SYNCS.PHASECHK.TRANS64 P0, [R0+URZ], R2 ;  /* 0x00000002000085a7 */ /* 0x000ea400080010ff */
[----:B--2---:R-:W-:Y:S05]  /*49e0*/  @P0 BRA `(.L_x_92) ;  /* 0x0000000000200947 */ /* 0x004fea0003800000 */
.L_x_93:
[----:B--2---:R2:W4:Y:S02]  /*49f0*/  SYNCS.PHASECHK.TRANS64.TRYWAIT P0, [R0+URZ], R2 ;  /* 0x00000002000075a7 */ /* 0x00452400080011ff */
[----:B----4-:R-:W-:Y:S05]  /*4a00*/  @!P0 NANOSLEEP.SYNCS 0x989680 ;  /* 0x009896800000895d */ /* 0x010fea0003900000 */
[----:B------:R-:W4:Y:S02]  /*4a10*/  @!P0 SYNCS.PHASECHK.TRANS64 P0, [R0+URZ], R2 ;  /* 0x00000002000085a7 */ /* 0x000f2400080010ff */
[----:B----4-:R-:W-:Y:S05]  /*4a20*/  @!P0 BRA `(.L_x_93) ;  /* 0xfffffffc00f08947 */ /* 0x010fea000383ffff */
[----:B------:R-:W-:Y:S05]  /*4a30*/  BRA `(.L_x_92) ;  /* 0x00000000000c7947 */ /* 0x000fea0003800000 */
.L_x_88:
[----:B------:R-:W-:-:S04]  /*4a40*/  UIADD3 UR4, UPT, UPT, UR17, 0x1d0, URZ ;  /* 0x000001d011047890 */ /* 0x000fc8000fffe0ff */
[----:B------:R-:W-:-:S09]  /*4a50*/  UPRMT UR4, UR34, 0x654, UR4 ;  /* 0x0000065422047896 */ /* 0x000fd20008000004 */
[----:B------:R-:W-:Y:S03]  /*4a60*/  SYNCS.ARRIVE.TRANS64.RED.A1T0 RZ, [UR4], RZ ;  /* 0x000000ffffff79a7 */ /* 0x000fe60008100404 */
.L_x_92:
[----:B-12---:R-:W-:Y:S01]  /*4a70*/  SHF.L.U32 R2, RZ, 0x1f, RZ ;  /* 0x0000001fff027819 */ /* 0x006fe200000006ff */
[----:B------:R-:W-:Y:S01]  /*4a80*/  UIADD3 UR4, UPT, UPT, UR17, 0x1d0, URZ ;  /* 0x000001d011047890 */ /* 0x000fe2000fffe0ff */
[----:B------:R-:W-:Y:S02]  /*4a90*/  PLOP3.LUT P0, PT, PT, PT, UP1, 0x80, 0x8 ;  /* 0x000000000008781c */ /* 0x000fe40003f0f018 */
[----:B------:R-:W1:Y:S02]  /*4aa0*/  SYNCS.PHASECHK.TRANS64.TRYWAIT P1, [UR17+0x1d0], R2 ;  /* 0x0001d002ff0075a7 */ /* 0x000e640008021111 */
[----:B-1----:R-:W-:Y:S09]  /*4ab0*/  @!P1 BRA `(.L_x_94) ;  /* 0x0000006800549947 */ /* 0x002ff20003800000 */
.L_x_209:
[----:B------:R-:W-:Y:S01]  /*4ac0*/  @!UP1 UPRMT UR4, UR34, 0x654, UR4 ;  /* 0x0000065422049896 */ /* 0x000fe20008000004 */
[----:B------:R-:W-:Y:S01]  /*4ad0*/  UMOV UR5, 0xffff ;  /* 0x0000ffff00057882 */ /* 0x000fe20000000000 */
[----:B------:R-:W-:-:S07]  /*4ae0*/  UMOV UR6, 0x1 ;  /* 0x0000000100067882 */ /* 0x000fce0000000000 */
[----:B------:R-:W-:Y:S01]  /*4af0*/  @!P0 SYNCS.ARRIVE.TRANS64.RED.A1T0 RZ, [UR4], RZ ;  /* 0x000000ffffff89a7 */ /* 0x000fe20008100404 */
[----:B------:R-:W-:Y:S01]  /*4b00*/  NOP ;  /* 0x0000000000007918 */ /* 0x000fe20000000000 */
[----:B-1----:R-:W1:Y:S01]  /*4b10*/  LDS R0, [UR8+0x14] ;  /* 0x00001408ff007984 */ /* 0x002e620008000800 */
[----:B------:R-:W-:-:S04]  /*4b20*/  ULOP3.LUT UR4, UR32, 0xffff, URZ, 0xc0, !UPT ;  /* 0x0000ffff20047892 */ /* 0x000fc8000f8ec0ff */
[----:B------:R-:W-:-:S04]  /*4b30*/  USHF.R.U32.HI UR4, URZ, 0x5, UR4 ;  /* 0x00000005ff047899 */ /* 0x000fc80008011604 */
[----:B------:R-:W-:Y:S02]  /*4b40*/  USHF.L.U32 UR5, UR5, UR4, URZ ;  /* 0x0000000405057299 */ /* 0x000fe400080006ff */
[----:B------:R-:W-:-:S04]  /*4b50*/  USHF.L.U32 UR4, UR6, UR4, URZ ;  /* 0x0000000406047299 */ /* 0x000fc800080006ff */
[----:B-1----:R-:W-:-:S04]  /*4b60*/  LOP3.LUT R0, R0, UR5, RZ, 0xc0, !PT ;  /* 0x0000000500007c12 */ /* 0x002fc8000f8ec0ff */
[----:B------:R-:W-:-:S13]  /*4b70*/  ISETP.NE.AND P0, PT, R0, UR5, PT ;  /* 0x0000000500007c0c */ /* 0x000fda000bf05270 */
[----:B------:R-:W-:Y:S05]  /*4b80*/  @P0 BRA `(.L_x_95) ;  /* 0x0000000000580947 */ /* 0x000fea0003800000 */
[----:B------:R-:W1:Y:S02]  /*4b90*/  LDS R0, [UR8+0x18] ;  /* 0x00001808ff007984 */ /* 0x000e640008000800 */
[----:B-1----:R-:W-:-:S04]  /*4ba0*/  LOP3.LUT R0, R0, UR4, RZ, 0xc0, !PT ;  /* 0x0000000400007c12 */ /* 0x002fc8000f8ec0ff */
[----:B------:R-:W-:-:S13]  /*4bb0*/  ISETP.NE.AND P0, PT, R0, UR4, PT ;  /* 0x0000000400007c0c */ /* 0x000fda000bf05270 */
[----:B------:R-:W-:Y:S05]  /*4bc0*/  @P0 BRA `(.L_x_96) ;  /* 0x00000000003c0947 */ /* 0x000fea0003800000 */
[----:B------:R-:W1:Y:S01]  /*4bd0*/  S2R R2, SR_LANEID ;  /* 0x0000000000027919 */ /* 0x000e620000000000 */
[----:B------:R-:W-:-:S06]  /*4be0*/  ULOP3.LUT UR5, URZ, UR5, URZ, 0x33, !UPT ;  /* 0x00000005ff057292 */ /* 0x000fcc000f8e33ff */
[----:B------:R-:W-:-:S04]  /*4bf0*/  IMAD.U32 R0, RZ, RZ, UR5 ;  /* 0x00000005ff007e24 */ /* 0x000fc8000f8e00ff */
[----:B------:R2:W4:Y:S02]  /*4c00*/  REDUX UR7, R0 ;  /* 0x00000000000773c4 */ /* 0x0005240000000000 */
[----:B------:R1:W-:Y:S01]  /*4c10*/  UTCATOMSWS.AND URZ, UR5 ;  /* 0x0000000500ff79e3 */ /* 0x0003e20008000000 */
[----:B--2---:R-:W-:Y:S01]  /*4c20*/  LOP3.LUT R0, RZ, UR4, RZ, 0x33, !PT ;  /* 0x00000004ff007c12 */ /* 0x004fe2000f8e33ff */
[----:B------:R-:W-:Y:S02]  /*4c30*/  VOTEU.ANY UR4, UPT, PT ;  /* 0x0000000000047886 */ /* 0x000fe400038e0100 */
[----:B------:R-:W-:Y:S02]  /*4c40*/  UFLO.U32 UR4, UR4 ;  /* 0x00000004000472bd */ /* 0x000fe400080e0000 */
[----:B------:R-:W2:Y:S04]  /*4c50*/  REDUX UR6, R0 ;  /* 0x00000000000673c4 */ /* 0x000ea80000000000 */
[----:B-1----:R-:W-:-:S02]  /*4c60*/  ISETP.EQ.U32.AND P0, PT, R2, UR4, PT ;  /* 0x0000000402007c0c */ /* 0x002fc4000bf02070 */
[----:B----4-:R-:W-:-:S11]  /*4c70*/  MOV R2, UR7 ;  /* 0x0000000700027c02 */ /* 0x010fd60008000f00 */
[----:B------:R1:W-:Y:S01]  /*4c80*/  @P0 ATOMS.AND RZ, [UR8+0x14], R2 ;  /* 0x00001402ffff098c */ /* 0x0003e2000a800008 */
[----:B--2---:R-:W-:-:S05]  /*4c90*/  IMAD.U32 R0, RZ, RZ, UR6 ;  /* 0x00000006ff007e24 */ /* 0x004fca000f8e00ff */
[----:B------:R1:W-:Y:S01]  /*4ca0*/  @P0 ATOMS.AND RZ, [UR8+0x18], R0 ;  /* 0x00001800ffff098c */ /* 0x0003e2000a800008 */
[----:B------:R-:W-:Y:S05]  /*4cb0*/  BRA `(.L_x_97) ;  /* 0x0000000000147947 */ /* 0x000fea0003800000 */
.L_x_96:
[----:B------:R-:W-:Y:S02]  /*4cc0*/  MOV R2, 0x4ce0 ;  /* 0x00004ce000027802 */ /* 0x000fe40000000f00 */
[----:B---3-5:R-:W-:Y:S05]  /*4cd0*/  CALL.REL.NOINC `($__internal_0_$__cuda_sm10x_tcgen05_guardrail_trap_col_being_dealloced_not_returned_by_alloc) ;  /* 0x0000006c00307944 */ /* 0x028fea0003c00000 */
[----:B------:R-:W-:Y:S05]  /*4ce0*/  BRA `(.L_x_97) ;  /* 0x0000000000087947 */ /* 0x000fea0003800000 */
.L_x_95:
[----:B------:R-:W-:Y:S02]  /*4cf0*/  MOV R2, 0x4d10 ;  /* 0x00004d1000027802 */ /* 0x000fe40000000f00 */
[----:B---3-5:R-:W-:Y:S05]  /*4d00*/  CALL.REL.NOINC `($__internal_2_$__cuda_sm10x_tcgen05_guardrail_trap_unallocated_columns_being_dealloced) ;  /* 0x0000006c003c7944 */ /* 0x028fea0003c00000 */
.L_x_97:
[----:B------:R-:W-:Y:S01]  /*4d10*/  NOP ;  /* 0x0000000000007918 */ /* 0x000fe20000000000 */
[----:B------:R-:W-:Y:S05]  /*4d20*/  EXIT ;  /* 0x000000000000794d */ /* 0x000fea0003800000 */
.L_x_68:
[----:B------:R-:W-:-:S09]  /*4d30*/  UISETP.NE.OR UP0, UPT, UR25, 0x3, !UP5 ;  /* 0x000000031900788c */ /* 0x000fd2000ef05670 */
[----:B------:R-:W-:Y:S05]  /*4d40*/  BRA.U UP0, `(.L_x_98) ;  /* 0x0000001100b87547 */ /* 0x000fea000b800000 */
[----:B------:R-:W2:Y:S01]  /*4d50*/  LDCU UR31, c[0x0][0x370] ;  /* 0x00006e00ff1f77ac */ /* 0x000ea20008000800 */
[----:B------:R-:W3:Y:S01]  /*4d60*/  LDC.64 R16, c[0x0][0x348] ;  /* 0x0000d200ff107b82 */ /* 0x000ee20000000a00 */
[----:B------:R-:W-:Y:S02]  /*4d70*/  HFMA2 R13, -RZ, RZ, 0, 0 ;  /* 0x00000000ff0d7431 */ /* 0x000fe400000001ff */
[----:B------:R-:W-:Y:S01]  /*4d80*/  IMAD.MOV.U32 R15, RZ, RZ, 0x1 ;  /* 0x00000001ff0f7424 */ /* 0x000fe200078e00ff */
[----:B------:R-:W2:Y:S01]  /*4d90*/  LDCU.128 UR48, c[0x0][0xb10] ;  /* 0x00016200ff3077ac */ /* 0x000ea20008000c00 */
[----:B------:R-:W-:Y:S01]  /*4da0*/  IMAD.MOV.U32 R14, RZ, RZ, RZ ;  /* 0x000000ffff0e7224 */ /* 0x000fe200078e00ff */
[----:B------:R-:W-:Y:S01]  /*4db0*/  MOV R7, 0x1000 ;  /* 0x0000100000077802 */ /* 0x000fe20000000f00 */
[----:B------:R-:W4:Y:S01]  /*4dc0*/  LDCU UR30, c[0x0][0x374] ;  /* 0x00006e80ff1e77ac */ /* 0x000f220008000800 */
[----:B------:R-:W1:Y:S01]  /*4dd0*/  LDC.64 R2, c[0x0][0x888] ;  /* 0x00022200ff027b82 */ /* 0x000e620000000a00 */
[----:B------:R-:W4:Y:S01]  /*4de0*/  LDCU UR15, c[0x0][0xb0c] ;  /* 0x00016180ff0f77ac */ /* 0x000f220008000800 */
[----:B------:R-:W3:Y:S06]  /*4df0*/  LDCU UR52, c[0x0][0xb20] ;  /* 0x00016400ff3477ac */ /* 0x000eec0008000800 */
[----:B------:R-:W1:Y:S01]  /*4e00*/  LDC.64 R4, c[0x0][0x890] ;  /* 0x00022400ff047b82 */ /* 0x000e620000000a00 */
[----:B------:R-:W3:Y:S01]  /*4e10*/  LDCU UR4, c[0x0][0xb30] ;  /* 0x00016600ff0477ac */ /* 0x000ee20008000800 */
[----:B------:R-:W-:Y:S01]  /*4e20*/  UMOV UR21, 0x400 ;  /* 0x0000040000157882 */ /* 0x000fe20000000000 */
[----:B--2---:R-:W-:-:S02]  /*4e30*/  UIMAD.WIDE.U32 UR6, UR31, UR48, URZ ;  /* 0x000000301f0672a5 */ /* 0x004fc4000f8e00ff */
[----:B----4-:R-:W-:Y:S02]  /*4e40*/  UIMAD.WIDE.U32 UR8, UR30, UR51, URZ ;  /* 0x000000331e0872a5 */ /* 0x010fe4000f8e00ff */
[----:B------:R-:W-:Y:S02]  /*4e50*/  ULEA UR21, UR46, UR21, 0x18 ;  /* 0x000000152e157291 */ /* 0x000fe4000f8ec0ff */
[----:B------:R-:W-:Y:S02]  /*4e60*/  UPLOP3.LUT UP2, UPT, UPT, UPT, UPT, 0x40, 0x4 ;  /* 0x000000000004789c */ /* 0x000fe40003f4e870 */
[----:B------:R-:W-:Y:S01]  /*4e70*/  UIADD3 UR37, UPT, UPT, UR21, 0x118, URZ ;  /* 0x0000011815257890 */ /* 0x000fe2000fffe0ff */
[----:B------:R-:W-:Y:S01]  /*4e80*/  UMOV UR6, UR7 ;  /* 0x0000000700067c82 */ /* 0x000fe20008000000 */
[----:B------:R-:W-:Y:S01]  /*4e90*/  UMOV UR38, UR9 ;  /* 0x0000000900267c82 */ /* 0x000fe20008000000 */
[----:B------:R-:W-:Y:S02]  /*4ea0*/  UISETP.GE.AND UP0, UPT, UR45, 0x1, UPT ;  /* 0x000000012d00788c */ /* 0x000fe4000bf06270 */
[----:B------:R-:W-:Y:S01]  /*4eb0*/  UISETP.NE.AND UP4, UPT, UR45, 0x1, UPT ;  /* 0x000000012d00788c */ /* 0x000fe2000bf85270 */
[----:B------:R-:W2:Y:S01]  /*4ec0*/  LDCU.64 UR22, c[0x0][0xb28] ;  /* 0x00016500ff1677ac */ /* 0x000ea20008000a00 */
[----:B------:R-:W-:-:S02]  /*4ed0*/  UISETP.NE.AND UP6, UPT, UR15, 0x1, UPT ;  /* 0x000000010f00788c */ /* 0x000fc4000bfc5270 */
[----:B------:R-:W-:Y:S02]  /*4ee0*/  UISETP.NE.AND UP5, UPT, UR50, 0x1, UPT ;  /* 0x000000013200788c */ /* 0x000fe4000bfa5270 */
[----:B------:R-:W-:Y:S02]  /*4ef0*/  UIADD3 UR41, UPT, UPT, UR21, 0x100, URZ ;  /* 0x0000010015297890 */ /* 0x000fe4000fffe0ff */
[----:B------:R-:W-:Y:S02]  /*4f00*/  UIADD3 UR33, UPT, UPT, UR21, 0x108, URZ ;  /* 0x0000010815217890 */ /* 0x000fe4000fffe0ff */
[----:B------:R-:W-:Y:S02]  /*4f10*/  UIADD3 UR25, UPT, UPT, UR21, 0x110, URZ ;  /* 0x0000011015197890 */ /* 0x000fe4000fffe0ff */
[----:B------:R-:W-:Y:S02]  /*4f20*/  UPRMT UR37, UR46, 0x654, UR37 ;  /* 0x000006542e257896 */ /* 0x000fe40008000025 */
[----:B------:R-:W-:-:S02]  /*4f30*/  USHF.R.U32.HI UR39, URZ, UR49, UR6 ;  /* 0x00000031ff277299 */ /* 0x000fc40008011606 */
[----:B---3--:R-:W-:Y:S02]  /*4f40*/  USHF.R.U32.HI UR38, URZ, UR52, UR38 ;  /* 0x00000034ff267299 */ /* 0x008fe40008011626 */
[----:B------:R-:W-:-:S11]  /*4f50*/  UISETP.NE.AND UP3, UPT, UR4, 0x1, UPT ;  /* 0x000000010400788c */ /* 0x000fd6000bf65270 */
.L_x_109:
[C---:B------:R-:W-:Y:S02]  /*4f60*/  LEA R12, R14.reuse, UR21, 0x3 ;  /* 0x000000150e0c7c11 */ /* 0x040fe4000f8e18ff */
[----:B------:R-:W-:Y:S02]  /*4f70*/  SHF.L.U32 R0, R13, 0x1f, RZ ;  /* 0x0000001f0d007819 */ /* 0x000fe400000006ff */
[----:B------:R-:W-:Y:S02]  /*4f80*/  LEA R8, R14, UR21, 0x4 ;  /* 0x000000150e087c11 */ /* 0x000fe4000f8e20ff */
[----:B---3--:R-:W3:Y:S02]  /*4f90*/  SYNCS.PHASECHK.TRANS64.TRYWAIT P0, [R12+URZ+0x150], R0 ;  /* 0x000150000c0075a7 */ /* 0x008ee400080011ff */
[----:B---3--:R-:W-:Y:S05]  /*4fa0*/  @!P0 BRA `(.L_x_99) ;  /* 0x0000006400308947 */ /* 0x008fea0003800000 */
.L_x_210:
[----:B------:R-:W4:Y:S01]  /*4fb0*/  LDS.128 R8, [R8+0x1e0] ;  /* 0x0001e00008087984 */ /* 0x000f220000000c00 */
[----:B------:R-:W-:Y:S01]  /*4fc0*/  UISETP.GE.AND UP0, UPT, UR45, 0x1, UPT ;  /* 0x000000012d00788c */ /* 0x000fe2000bf06270 */
[----:B------:R-:W-:Y:S01]  /*4fd0*/  @!PT LDS RZ, [RZ] ;  /* 0x00000000fffff984 */ /* 0x000fe20000000800 */
[----:B------:R-:W-:Y:S01]  /*4fe0*/  @!PT LDS RZ, [RZ] ;  /* 0x00000000fffff984 */ /* 0x000fe20000000800 */
[----:B------:R-:W-:Y:S01]  /*4ff0*/  @!PT LDS RZ, [RZ] ;  /* 0x00000000fffff984 */ /* 0x000fe20000000800 */
[----:B------:R-:W-:Y:S01]  /*5000*/  @!PT LDS RZ, [RZ] ;  /* 0x00000000fffff984 */ /* 0x000fe20000000800 */
[----:B------:R1:W-:Y:S06]  /*5010*/  MEMBAR.ALL.CTA ;  /* 0x0000000000007992 */ /* 0x0003ec0000008000 */
[----:B-1----:R-:W1:Y:S01]  /*5020*/  FENCE.VIEW.ASYNC.S ;  /* 0x00000000000073c6 */ /* 0x002e620000000000 */
[----:B----4-:R-:W-:Y:S11]  /*5030*/  LOP3.LUT P0, RZ, R10, 0x1, RZ, 0xc0, !PT ;  /* 0x000000010aff7812 */ /* 0x010ff6000780c0ff */
[----:B------:R-:W-:Y:S02]  /*5040*/  @!UPT UIADD3 URZ, UPT, UPT, URZ, URZ, URZ ;  /* 0x000000fffffff290 */ /* 0x000fe4000fffe0ff */
[----:B-1----:R-:W-:Y:S01]  /*5050*/  VOTEU.ANY UP1, P0 ;  /* 0x0000000000ff7886 */ /* 0x002fe20000020100 */
[----:B------:R-:W-:Y:S11]  /*5060*/  PLOP3.LUT P0, PT, PT, PT, UP1, 0x80, 0x8 ;  /* 0x000000000008781c */ /* 0x000ff60003f0f018 */
[----:B------:R-:W-:Y:S02]  /*5070*/  @!UPT UIADD3 URZ, UPT, UPT, URZ, URZ, URZ ;  /* 0x000000fffffff290 */ /* 0x000fe4000fffe0ff */
[----:B---3--:R-:W-:Y:S02]  /*5080*/  @P0 SHF.R.U32.HI R0, RZ, 0x10, R9 ;  /* 0x00000010ff000819 */ /* 0x008fe40000011609 */
[----:B------:R-:W-:Y:S02]  /*5090*/  @P0 MOV R6, R8 ;  /* 0x0000000800060202 */ /* 0x000fe40000000f00 */
[----:B------:R-:W-:Y:S01]  /*50a0*/  @P0 R2UR UR4, R0 ;  /* 0x00000000000402ca */ /* 0x000fe200000e0000 */
[----:B------:R-:W-:Y:S01]  /*50b0*/  VIADD R0, R12, 0x160 ;  /* 0x000001600c007836 */ /* 0x000fe20000000000 */
[----:B------:R-:W-:Y:S02]  /*50c0*/  @P0 LOP3.LUT R8, R9, 0xffff, RZ, 0xc0, !PT ;  /* 0x0000ffff09080812 */ /* 0x000fe400078ec0ff */
[----:B------:R-:W-:Y:S02]  /*50d0*/  @P0 R2UR UR6, R6 ;  /* 0x00000000060602ca */ /* 0x000fe400000e0000 */
[----:B------:R-:W-:Y:S02]  /*50e0*/  PRMT R0, RZ, 0x654, R0 ;  /* 0x00000654ff007816 */ /* 0x000fe40000000000 */
[----:B------:R-:W-:Y:S02]  /*50f0*/  @P0 R2UR UR5, R8 ;  /* 0x00000000080502ca */ /* 0x000fe400000e0000 */
[----:B------:R1:W-:Y:S03]  /*5100*/  SYNCS.ARRIVE.TRANS64.RED.A1T0 RZ, [R0+URZ], RZ ;  /* 0x000000ff00ff79a7 */ /* 0x0003e600081004ff */
[----:B------:R-:W-:Y:S04]  /*5110*/  @UP1 UMOV UR29, UR4 ;  /* 0x00000004001d1c82 */ /* 0x000fe80008000000 */
[----:B------:R-:W-:Y:S04]  /*5120*/  @UP1 UMOV UR14, UR6 ;  /* 0x00000006000e1c82 */ /* 0x000fe80008000000 */
[----:B------:R-:W-:Y:S01]  /*5130*/  @UP1 UMOV UR13, UR5 ;  /* 0x00000005000d1c82 */ /* 0x000fe20008000000 */
[----:B------:R-:W-:Y:S05]  /*5140*/  BRA.U !UP0, `(.L_x_100) ;  /* 0x0000000108a47547 */ /* 0x000fea000b800000 */
[----:B------:R-:W-:Y:S02]  /*5150*/  UIMAD.WIDE.U32 UR16, UR13, UR51, URZ ;  /* 0x000000330d1072a5 */ /* 0x000fe4000f8e00ff */
[----:B------:R-:W-:Y:S02]  /*5160*/  UIMAD.WIDE.U32 UR18, UR14, UR48, URZ ;  /* 0x000000300e1272a5 */ /* 0x000fe4000f8e00ff */
[----:B------:R-:W-:Y:S02]  /*5170*/  USEL UR4, UR30, UR38, !UP5 ;  /* 0x000000261e047287 */ /* 0x000fe4000e800000 */
[----:B------:R-:W-:Y:S02]  /*5180*/  USEL UR7, UR31, UR39, !UP6 ;  /* 0x000000271f077287 */ /* 0x000fe4000f000000 */
[----:B--2---:R-:W-:Y:S02]  /*5190*/  UIMAD.WIDE.U32 UR8, UR4, UR22, URZ ;  /* 0x00000016040872a5 */ /* 0x004fe4000f8e00ff */
[----:B------:R-:W-:Y:S01]  /*51a0*/  UIMAD.WIDE.U32 UR10, UR7, UR22, URZ ;  /* 0x00000016070a72a5 */ /* 0x000fe2000f8e00ff */
[----:B------:R-:W-:Y:S02]  /*51b0*/  UMOV UR5, UR17 ;  /* 0x0000001100057c82 */ /* 0x000fe40008000000 */
[----:B------:R-:W-:Y:S03]  /*51c0*/  USHF.R.U32.HI UR6, URZ, UR52, UR5 ;  /* 0x00000034ff067299 */ /* 0x000fe60008011605 */
[----:B------:R-:W-:Y:S01]  /*51d0*/  UMOV UR5, UR19 ;  /* 0x0000001300057c82 */ /* 0x000fe20008000000 */
[----:B------:R-:W-:Y:S02]  /*51e0*/  USEL UR6, UR13, UR6, !UP5 ;  /* 0x000000060d067287 */ /* 0x000fe4000e800000 */
[----:B------:R-:W-:Y:S03]  /*51f0*/  USHF.R.U32.HI UR12, URZ, UR49, UR5 ;  /* 0x00000031ff0c7299 */ /* 0x000fe60008011605 */
[----:B------:R-:W-:Y:S02]  /*5200*/  UMOV UR5, UR9 ;  /* 0x0000000900057c82 */ /* 0x000fe40008000000 */
[----:B------:R-:W-:Y:S03]  /*5210*/  @UP4 USHF.R.U32.HI UR4, URZ, UR23, UR5 ;  /* 0x00000017ff044299 */ /* 0x000fe60008011605 */
[----:B------:R-:W-:Y:S01]  /*5220*/  UMOV UR5, UR11 ;  /* 0x0000000b00057c82 */ /* 0x000fe20008000000 */
[----:B------:R-:W-:Y:S02]  /*5230*/  UIMAD UR4, UR45, UR4, URZ ;  /* 0x000000042d0472a4 */ /* 0x000fe4000f8e02ff */
[----:B------:R-:W-:Y:S02]  /*5240*/  @UP4 USHF.R.U32.HI UR7, URZ, UR23, UR5 ;  /* 0x00000017ff074299 */ /* 0x000fe40008011605 */
[----:B------:R-:W-:Y:S02]  /*5250*/  UIMAD.WIDE.U32 UR10, UR6, UR22, URZ ;  /* 0x00000016060a72a5 */ /* 0x000fe4000f8e00ff */
[----:B------:R-:W-:Y:S02]  /*5260*/  USEL UR5, UR14, UR12, !UP6 ;  /* 0x0000000c0e057287 */ /* 0x000fe4000f000000 */
[----:B------:R-:W-:Y:S02]  /*5270*/  UIMAD UR8, UR45, UR7, URZ ;  /* 0x000000072d0872a4 */ /* 0x000fe4000f8e02ff */
[----:B------:R-:W-:Y:S03]  /*5280*/  UISETP.GE.AND UP0, UPT, UR6, UR4, UPT ;  /* 0x000000040600728c */ /* 0x000fe6000bf06270 */
[----:B------:R-:W-:Y:S01]  /*5290*/  UMOV UR4, UR11 ;  /* 0x0000000b00047c82 */ /* 0x000fe20008000000 */
[----:B------:R-:W-:Y:S02]  /*52a0*/  UISETP.GE.OR UP0, UPT, UR5, UR8, UP0 ;  /* 0x000000080500728c */ /* 0x000fe40008706670 */
[----:B------:R-:W-:Y:S02]  /*52b0*/  USHF.R.U32.HI UR4, URZ, UR23, UR4 ;  /* 0x00000017ff047299 */ /* 0x000fe40008011604 */
[----:B------:R-:W-:Y:S02]  /*52c0*/  UIMAD.WIDE.U32 UR8, UR5, UR22, URZ ;  /* 0x00000016050872a5 */ /* 0x000fe4000f8e00ff */
[----:B------:R-:W-:Y:S04]  /*52d0*/  USEL UR10, UR6, UR4, !UP4 ;  /* 0x00000004060a7287 */ /* 0x000fe8000e000000 */
[----:B------:R-:W-:Y:S01]  /*52e0*/  UIADD3 UR11, UPT, UPT, -UR10, URZ, URZ ;  /* 0x000000ff0a0b7290 */ /* 0x000fe2000fffe1ff */
[----:B------:R-:W-:Y:S02]  /*52f0*/  @!UP0 UMOV UR4, UR9 ;  /* 0x0000000900048c82 */ /* 0x000fe40008000000 */
[----:B------:R-:W-:Y:S02]  /*5300*/  @!UP0 USHF.R.U32.HI UR4, URZ, UR23, UR4 ;  /* 0x00000017ff048299 */ /* 0x000fe40008011604 */
[----:B------:R-:W-:Y:S02]  /*5310*/  UIMAD UR8, UR45, UR11, UR6 ;  /* 0x0000000b2d0872a4 */ /* 0x000fe4000f8e0206 */
[----:B------:R-:W-:Y:S04]  /*5320*/  @!UP0 USEL UR4, UR5, UR4, !UP4 ;  /* 0x0000000405048287 */ /* 0x000fe8000e000000 */
[----:B------:R-:W-:Y:S02]  /*5330*/  @!UP0 UIMAD UR7, UR7, UR8, UR4 ;  /* 0x00000008070782a4 */ /* 0x000fe4000f8e0204 */
[----:B------:R-:W-:Y:S02]  /*5340*/  @!UP0 UIADD3 UR9, UPT, UPT, UR10, -UR4, URZ ;  /* 0x800000040a098290 */ /* 0x000fe4000fffe0ff */
[----:B------:R-:W-:Y:S02]  /*5350*/  UIADD3 UR8, UPT, UPT, -UR6, URZ, URZ ;  /* 0x000000ff06087290 */ /* 0x000fe4000fffe1ff */
[----:B------:R-:W-:Y:S02]  /*5360*/  UIADD3 UR4, UPT, UPT, -UR5, URZ, URZ ;  /* 0x000000ff05047290 */ /* 0x000fe4000fffe1ff */
[----:B------:R-:W-:Y:S03]  /*5370*/  @!UP0 UIMAD UR6, UR9, UR45, UR5 ;  /* 0x0000002d090682a4 */ /* 0x000fe6000f8e0205 */
[----:B------:R-:W-:Y:S01]  /*5380*/  @!UP0 UMOV UR5, UR7 ;  /* 0x0000000700058c82 */ /* 0x000fe20008000000 */
[----:B------:R-:W-:Y:S02]  /*5390*/  UIMAD UR7, UR15, UR4, UR14 ;  /* 0x000000040f0772a4 */ /* 0x000fe4000f8e020e */
[----:B------:R-:W-:Y:S02]  /*53a0*/  UIMAD UR4, UR50, UR8, UR13 ;  /* 0x00000008320472a4 */ /* 0x000fe4000f8e020d */
[----:B------:R-:W-:Y:S02]  /*53b0*/  UIMAD UR14, UR5, UR15, UR7 ;  /* 0x0000000f050e72a4 */ /* 0x000fe4000f8e0207 */
[----:B------:R-:W-:Y:S11]  /*53c0*/  UIMAD UR13, UR6, UR50, UR4 ;  /* 0x00000032060d72a4 */ /* 0x000ff6000f8e0204 */
[----:B------:R-:W-:Y:S01]  /*53d0*/  @!UPT UIADD3 URZ, UPT, UPT, URZ, URZ, URZ ;  /* 0x000000fffffff290 */ /* 0x000fe2000fffe0ff */
.L_x_100:
[----:B------:R-:W3:Y:S01]  /*53e0*/  @!UP3 LDCU.128 UR8, c[0x0][0xb10] ;  /* 0x00016200ff08b7ac */ /* 0x000ee20008000c00 */
[C---:B------:R-:W-:Y:S02]  /*53f0*/  ISETP.NE.U32.AND P1, PT, R4.reuse, RZ, PT ;  /* 0x000000ff0400720c */ /* 0x040fe40003f25070 */
[----:B------:R-:W-:Y:S02]  /*5400*/  ISETP.NE.U32.AND P0, PT, R4, RZ, PT ;  /* 0x000000ff0400720c */ /* 0x000fe40003f05070 */
[C---:B------:R-:W-:Y:S02]  /*5410*/  ISETP.NE.AND.EX P1, PT, R5.reuse, RZ, PT, P1 ;  /* 0x000000ff0500720c */ /* 0x040fe40003f25310 */
[----:B------:R-:W-:Y:S01]  /*5420*/  ISETP.NE.AND.EX P0, PT, R5, RZ, PT, P0 ;  /* 0x000000ff0500720c */ /* 0x000fe20003f05300 */
[----:B------:R-:W4:Y:S01]  /*5430*/  @!UP3 LDCU UR5, c[0x0][0xb0c] ;  /* 0x00016180ff05b7ac */ /* 0x000f220008000800 */
[----:B------:R-:W-:Y:S01]  /*5440*/  SHF.L.U32 R9, R15, 0x1f, RZ ;  /* 0x0000001f0f097819 */ /* 0x000fe200000006ff */
[----:B------:R-:W-:Y:S02]  /*5450*/  USHF.L.U32 UR42, UR32, 0x8, URZ ;  /* 0x00000008202a7899 */ /* 0x000fe400080006ff */
[----:B------:R-:W-:Y:S02]  /*5460*/  USHF.L.U32 UR43, UR20, 0x6, URZ ;  /* 0x00000006142b7899 */ /* 0x000fe400080006ff */
[----:B---3--:R-:W-:Y:S07]  /*5470*/  UIMAD.WIDE.U32 UR6, UR14, UR8, URZ ;  /* 0x000000080e0672a5 */ /* 0x008fee000f8e00ff */
[----:B------:R-:W-:Y:S01]  /*5480*/  @!UP3 UMOV UR4, UR7 ;  /* 0x000000070004bc82 */ /* 0x000fe20008000000 */
[----:B----4-:R-:W-:Y:S02]  /*5490*/  @!UP3 UISETP.NE.AND UP0, UPT, UR5, 0x1, UPT ;  /* 0x000000010500b88c */ /* 0x010fe4000bf05270 */
[----:B------:R-:W-:Y:S02]  /*54a0*/  @!UP3 USHF.R.U32.HI UR4, URZ, UR9, UR4 ;  /* 0x00000009ff04b299 */ /* 0x000fe40008011604 */
[----:B------:R-:W-:Y:S02]  /*54b0*/  UIMAD.WIDE.U32 UR6, UR13, UR11, URZ ;  /* 0x0000000b0d0672a5 */ /* 0x000fe4000f8e00ff */
[----:B------:R-:W-:Y:S02]  /*54c0*/  @!UP3 USEL UR8, UR14, UR4, !UP0 ;  /* 0x000000040e08b287 */ /* 0x000fe4000c000000 */
[----:B------:R-:W-:Y:S03]  /*54d0*/  @!UP3 UISETP.NE.AND UP0, UPT, UR10, 0x1, UPT ;  /* 0x000000010a00b88c */ /* 0x000fe6000bf05270 */
[----:B------:R-:W-:Y:S02]  /*54e0*/  @!UP3 UMOV UR6, UR7 ;  /* 0x000000070006bc82 */ /* 0x000fe40008000000 */
[----:B------:R-:W3:Y:S02]  /*54f0*/  @!UP3 LDCU UR4, c[0x0][0xb20] ;  /* 0x00016400ff04b7ac */ /* 0x000ee40008000800 */
[----:B---3--:R-:W-:Y:S04]  /*5500*/  @!UP3 USHF.R.U32.HI UR6, URZ, UR4, UR6 ;  /* 0x00000004ff06b299 */ /* 0x008fe80008011606 */
[----:B------:R-:W-:Y:S04]  /*5510*/  @!UP3 USEL UR6, UR13, UR6, !UP0 ;  /* 0x000000060d06b287 */ /* 0x000fe8000c000000 */
[----:B------:R-:W-:Y:S02]  /*5520*/  @!UP3 UIADD3 UR4, UPT, UPT, -UR8, UR6, URZ ;  /* 0x000000060804b290 */ /* 0x000fe4000fffe1ff */
[----:B------:R-:W-:Y:S02]  /*5530*/  @!UP3 UIADD3 UR6, UPT, UPT, UR8, -UR6, URZ ;  /* 0x800000060806b290 */ /* 0x000fe4000fffe0ff */
[----:B------:R-:W-:Y:S02]  /*5540*/  @!UP3 UIMAD UR14, UR4, UR5, UR14 ;  /* 0x00000005040eb2a4 */ /* 0x000fe4000f8e020e */
[----:B------:R-:W-:Y:S01]  /*5550*/  @!UP3 UIMAD UR13, UR6, UR10, UR13 ;  /* 0x0000000a060db2a4 */ /* 0x000fe2000f8e020d */
[----:B------:R-:W-:Y:S11]  /*5560*/  BRA.U UP2, `(.L_x_101) ;  /* 0x0000000102107547 */ /* 0x000ff6000b800000 */
[----:B------:R-:W-:Y:S04]  /*5570*/  MOV R6, UR47 ;  /* 0x0000002f00067c02 */ /* 0x000fe80008000f00 */
[----:B------:R-:W-:Y:S04]  /*5580*/  SHF.L.U32 R6, R6, 0x1f, RZ ;  /* 0x0000001f06067819 */ /* 0x000fe800000006ff */
[----:B------:R-:W3:Y:S02]  /*5590*/  SYNCS.PHASECHK.TRANS64.TRYWAIT P2, [UR21+0x148], R6 ;  /* 0x00014806ff0075a7 */ /* 0x000ee40008041115 */
[----:B---3--:R-:W-:Y:S05]  /*55a0*/  @!P2 BRA `(.L_x_102) ;  /* 0x0000005c00c4a947 */ /* 0x008fea0003800000 */
.L_x_101:
[----:B------:R-:W-:Y:S05]  /*55b0*/  @!P1 BRA `(.L_x_103) ;  /* 0x0000000000309947 */ /* 0x000fea0003800000 */
[----:B------:R-:W-:Y:S01]  /*55c0*/  ISETP.NE.U32.AND P1, PT, R2, RZ, PT ;  /* 0x000000ff0200720c */ /* 0x000fe20003f25070 */
[----:B------:R-:W3:Y:S01]  /*55d0*/  LDCU.64 UR4, c[0x0][0x358] ;  /* 0x00006b00ff0477ac */ /* 0x000ee20008000a00 */
[----:B------:R-:W-:Y:S02]  /*55e0*/  IMAD.MOV.U32 R80, RZ, RZ, 0x1 ;  /* 0x00000001ff507424 */ /* 0x000fe400078e00ff */
[----:B------:R-:W-:Y:S11]  /*55f0*/  ISETP.NE.AND.EX P1, PT, R3, RZ, PT, P1 ;  /* 0x000000ff0300720c */ /* 0x000ff60003f25310 */
[----:B------:R-:W-:Y:S02]  /*5600*/  @!UPT UIADD3 URZ, UPT, UPT, URZ, URZ, URZ ;  /* 0x000000fffffff290 */ /* 0x000fe4000fffe0ff */
[----:B------:R-:W4:Y:S01]  /*5610*/  @P1 LDC.64 R10, c[0x0][0x888] ;  /* 0x00022200ff0a1b82 */ /* 0x000f220000000a00 */
[----:B-1----:R-:W-:Y:S04]  /*5620*/  @P1 IMAD R0, R4, UR36, RZ ;  /* 0x0000002404001c24 */ /* 0x002fe8000f8e02ff */
[----:B----4-:R-:W-:Y:S04]  /*5630*/  @P1 IMAD.WIDE R10, R0, 0x4, R10 ;  /* 0x00000004000a1825 */ /* 0x010fe800078e020a */
[----:B------:R-:W-:Y:S01]  /*5640*/  HFMA2 R0, -RZ, RZ, 0, 5.9604644775390625e-08 ;  /* 0x00000001ff007431 */ /* 0x000fe200000001ff */
[----:B---3-5:R3:W5:Y:S04]  /*5650*/  @P1 LDG.E R40, desc[UR4][R10.64] ;  /* 0x000000040a281981 */ /* 0x028768000c1e1900 */
[----:B------:R-:W-:Y:S01]  /*5660*/  @!P1 PRMT R80, R0, 0x7610, R80 ;  /* 0x0000761000509816 */ /* 0x000fe20000000050 */
[----:B---3--:R-:W4:Y:S06]  /*5670*/  @!P1 LDC R40, c[0x0][0x880] ;  /* 0x00022000ff289b82 */ /* 0x008f2c0000000800 */
.L_x_103:
[----:B----45:R-:W-:Y:S01]  /*5680*/  @!P0 ISETP.EQ.AND P1, PT, R40, RZ, PT ;  /* 0x000000ff2800820c */ /* 0x030fe20003f22270 */
[----:B------:R-:W-:Y:S01]  /*5690*/  @!UPT UIADD3 URZ, UPT, UPT, URZ, URZ, URZ ;  /* 0x000000fffffff290 */ /* 0x000fe2000fffe0ff */
[----:B------:R-:W-:Y:S11]  /*56a0*/  @!P0 BRA `(.L_x_104) ;  /* 0x0000000000188947 */ /* 0x000ff60003800000 */
[----:B------:R-:W-:Y:S02]  /*56b0*/  LOP3.LUT P0, RZ, R80, 0xff, RZ, 0xc0, !PT ;  /* 0x000000ff50ff7812 */ /* 0x000fe4000780c0ff */
[----:B------:R-:W-:Y:S04]  /*56c0*/  ISETP.NE.U32.AND P1, PT, R2, RZ, PT ;  /* 0x000000ff0200720c */ /* 0x000fe80003f25070 */
[----:B------:R-:W-:Y:S04]  /*56d0*/  ISETP.NE.AND.EX P1, PT, R3, RZ, PT, P1 ;  /* 0x000000ff0300720c */ /* 0x000fe80003f25310 */
[----:B------:R-:W-:Y:S03]  /*56e0*/  PLOP3.LUT P1, PT, P1, PT, PT, 0x8, 0x80 ;  /* 0x000000000080781c */ /* 0x000fe60000f2e170 */
[----:B------:R-:W-:Y:S11]  /*56f0*/  @P0 ISETP.EQ.AND P1, PT, R40, RZ, PT ;  /* 0x000000ff2800020c */ /* 0x000ff60003f22270 */
[----:B------:R-:W-:Y:S02]  /*5700*/  @!UPT UIADD3 URZ, UPT, UPT, URZ, URZ, URZ ;  /* 0x000000fffffff290 */ /* 0x000fe4000fffe0ff */
.L_x_104:
[----:B------:R-:W3:Y:S01]  /*5710*/  SYNCS.PHASECHK.TRANS64.TRYWAIT P2, [UR21+0x120], R9 ;  /* 0x00012009ff0075a7 */ /* 0x000ee20008041115 */
[----:B------:R-:W-:Y:S04]  /*5720*/  ELECT P0, URZ, PT ;  /* 0x0000000000ff782f */ /* 0x000fe80003800000 */
[----:B------:R-:W-:Y:S11]  /*5730*/  PLOP3.LUT P1, PT, P1, P0, PT, 0xf2, 0x2f ;  /* 0x00000000002f781c */ /* 0x000ff60000f21e72 */
[----:B------:R-:W-:Y:S02]  /*5740*/  @!UPT UIADD3 URZ, UPT, UPT, URZ, URZ, URZ ;  /* 0x000000fffffff290 */ /* 0x000fe4000fffe0ff */
[----:B------:R-:W-:Y:S05]  /*5750*/  @!P1 IADD3 R8, P0, PT, R16, 0x580, RZ ;  /* 0x0000058010089810 */ /* 0x000fea0007f1e0ff */
[----:B-1----:R-:W-:Y:S01]  /*5760*/  @!P1 IMAD.X R6, RZ, RZ, R17, P0 ;  /* 0x000000ffff069224 */ /* 0x002fe200000e0611 */
[----:B---3--:R-:W-:Y:S07]  /*5770*/  @!P2 BRA `(.L_x_105) ;  /* 0x0000005c0068a947 */ /* 0x008fee0003800000 */
.L_x_213:
[----:B------:R-:W-:Y:S01]  /*5780*/  @!P1 R2UR UR5, R8 ;  /* 0x00000000080592ca */ /* 0x000fe200000e0000 */
[----:B------:R-:W-:Y:S01]  /*5790*/  VOTEU.ALL UP0, P1 ;  /* 0x0000000000ff7886 */ /* 0x000fe20000800000 */
[----:B------:R-:W-:Y:S01]  /*57a0*/  @!P1 R2UR UR4, R6 ;  /* 0x00000000060492ca */ /* 0x000fe200000e0000 */
[----:B------:R-:W-:Y:S01]  /*57b0*/  UMOV UR16, 0x0 ;  /* 0x0000000000107882 */ /* 0x000fe20000000000 */
[----:B------:R-:W-:Y:S01]  /*57c0*/  UMOV UR17, 0x10000000 ;  /* 0x1000000000117882 */ /* 0x000fe20000000000 */
[----:B------:R-:W-:Y:S01]  /*57d0*/  UMOV UR44, UR36 ;  /* 0x00000024002c7c82 */ /* 0x000fe20008000000 */
[----:B------:R-:W-:Y:S01]  /*57e0*/  @!UP0 UIADD3 UR40, UPT, UPT, UR21, 0x300, URZ ;  /* 0x0000030015288890 */ /* 0x000fe2000fffe0ff */
[----:B-1----:R-:W-:Y:S01]  /*57f0*/  @!P1 IMAD.MOV.U32 R0, RZ, RZ, 0x1000 ;  /* 0x00001000ff009424 */ /* 0x002fe200078e00ff */
[----:B------:R-:W-:Y:S01]  /*5800*/  @!UP0 UIADD3 UR10, UPT, UPT, UR42, 0x80, URZ ;  /* 0x000000802a0a8890 */ /* 0x000fe2000fffe0ff */
[----:B------:R-:W-:Y:S01]  /*5810*/  @!P1 IADD3 R8, P0, PT, R16, 0x580, RZ ;  /* 0x0000058010089810 */ /* 0x000fe20007f1e0ff */
[----:B------:R-:W-:Y:S01]  /*5820*/  @!UP0 UIADD3 UR8, UPT, UPT, UR21, 0xb00, URZ ;  /* 0x00000b0015088890 */ /* 0x000fe2000fffe0ff */
[----:B------:R-:W-:Y:S02]  /*5830*/  VOTEU.ALL UP0, P1 ;  /* 0x0000000000ff7886 */ /* 0x000fe40000800000 */
[----:B------:R-:W-:Y:S01]  /*5840*/  IMAD.U32 R10, RZ, RZ, UR5 ;  /* 0x00000005ff0a7e24 */ /* 0x000fe2000f8e00ff */
[----:B------:R-:W-:Y:S01]  /*5850*/  UMOV UR9, UR41 ;  /* 0x0000002900097c82 */ /* 0x000fe20008000000 */
[----:B------:R-:W-:Y:S01]  /*5860*/  IMAD.U32 R11, RZ, RZ, UR4 ;  /* 0x00000004ff0b7e24 */ /* 0x000fe2000f8e00ff */
[----:B------:R-:W-:Y:S01]  /*5870*/  UMOV UR11, UR43 ;  /* 0x0000002b000b7c82 */ /* 0x000fe20008000000 */
[----:B------:R-:W-:Y:S01]  /*5880*/  UMOV UR12, UR36 ;  /* 0x00000024000c7c82 */ /* 0x000fe20008000000 */
[----:B------:R-:W-:Y:S01]  /*5890*/  @!P1 R2UR UR4, R10 ;  /* 0x000000000a0492ca */ /* 0x000fe200000e0000 */
[----:B------:R-:W-:Y:S01]  /*58a0*/  UPRMT UR6, UR46, 0x654, UR41 ;  /* 0x000006542e067896 */ /* 0x000fe20008000029 */
[----:B------:R-:W-:Y:S01]  /*58b0*/  @!P1 R2UR UR5, R11 ;  /* 0x000000000b0592ca */ /* 0x000fe200000e0000 */
[----:B------:R-:W-:Y:S11]  /*58c0*/  @!P1 IMAD.X R6, RZ, RZ, R17, P0 ;  /* 0x000000ffff069224 */ /* 0x000ff600000e0611 */
[----:B------:R-:W-:Y:S01]  /*58d0*/  @!UPT UIADD3 URZ, UPT, UPT, URZ, URZ, URZ ;  /* 0x000000fffffff290 */ /* 0x000fe2000fffe0ff */
[----:B------:R1:W-:Y:S01]  /*58e0*/  @!UP0 UTMALDG.3D [UR40], [UR4], desc[UR16] ;  /* 0x00001028040085b4 */ /* 0x0003e20008011000 */
[----:B------:R-:W-:Y:S05]  /*58f0*/  VOTEU.ALL UP0, P1 ;  /* 0x0000000000ff7886 */ /* 0x000fea0000800000 */
[----:B------:R1:W-:Y:S01]  /*5900*/  @!UP0 UTMALDG.3D [UR8], [UR4], desc[UR16] ;  /* 0x00001008040085b4 */ /* 0x0003e20008011000 */
[----:B------:R1:W-:Y:S01]  /*5910*/  @!P1 SYNCS.ARRIVE.TRANS64.RED.A0TR RZ, [UR21+0x100], R0 ;  /* 0x00010000ffff99a7 */ /* 0x0003e20008300415 */
[----:B------:R-:W-:Y:S01]  /*5920*/  SYNCS.ARRIVE.TRANS64.RED.A1T0 RZ, [UR6], RZ ;  /* 0x000000ffffff79a7 */ /* 0x000fe20008100406 */
[----:B------:R-:W3:Y:S02]  /*5930*/  SYNCS.PHASECHK.TRANS64.TRYWAIT P2, [UR21+0x128], R9 ;  /* 0x00012809ff0075a7 */ /* 0x000ee40008041115 */
[----:B-1-3--:R-:W-:Y:S05]  /*5940*/  @!P2 BRA `(.L_x_106) ;  /* 0x0000005c000ca947 */ /* 0x00afea0003800000 */
.L_x_215:
        /* <DEDUP_REMOVED lines=10> */
[----:B------:R-:W-:Y:S02]  /*59f0*/  @!UP0 UIADD3 UR10, UPT, UPT, UR42, 0xa0, URZ ;  /* 0x000000a02a0a8890 */ /* 0x000fe4000fffe0ff */
[----:B------:R-:W-:Y:S01]  /*5a00*/  @!UP0 UIADD3 UR8, UPT, UPT, UR21, 0x1b00, URZ ;  /* 0x00001b0015088890 */ /* 0x000fe2000fffe0ff */
[----:B------:R-:W-:Y:S01]  /*5a10*/  IMAD.U32 R10, RZ, RZ, UR5 ;  /* 0x00000005ff0a7e24 */ /* 0x000fe2000f8e00ff */
[----:B------:R-:W-:Y:S01]  /*5a20*/  VOTEU.ALL UP0, P1 ;  /* 0x0000000000ff7886 */ /* 0x000fe20000800000 */
[----:B------:R-:W-:Y:S01]  /*5a30*/  IMAD.U32 R11, RZ, RZ, UR4 ;  /* 0x00000004ff0b7e24 */ /* 0x000fe2000f8e00ff */
[----:B------:R-:W-:Y:S01]  /*5a40*/  UMOV UR9, UR33 ;  /* 0x0000002100097c82 */ /* 0x000fe20008000000 */
[----:B------:R-:W-:Y:S01]  /*5a50*/  UMOV UR11, UR43 ;  /* 0x0000002b000b7c82 */ /* 0x000fe20008000000 */
[----:B------:R-:W-:Y:S01]  /*5a60*/  @!P1 R2UR UR4, R10 ;  /* 0x000000000a0492ca */ /* 0x000fe200000e0000 */
[----:B------:R-:W-:Y:S01]  /*5a70*/  UMOV UR12, UR36 ;  /* 0x00000024000c7c82 */ /* 0x000fe20008000000 */
[----:B------:R-:W-:Y:S01]  /*5a80*/  @!P1 R2UR UR5, R11 ;  /* 0x000000000b0592ca */ /* 0x000fe200000e0000 */
[----:B------:R-:W-:Y:S01]  /*5a90*/  UPRMT UR6, UR46, 0x654, UR33 ;  /* 0x000006542e067896 */ /* 0x000fe20008000021 */
[----:B------:R-:W-:Y:S11]  /*5aa0*/  @!P1 IMAD.X R6, RZ, RZ, R17, P0 ;  /* 0x000000ffff069224 */ /* 0x000ff600000e0611 */
[----:B------:R1:W-:Y:S01]  /*5ab0*/  @!UP0 UTMALDG.3D [UR32], [UR4], desc[UR16] ;  /* 0x00001020040085b4 */ /* 0x0003e20008011000 */
[----:B------:R-:W-:Y:S05]  /*5ac0*/  VOTEU.ALL UP0, P1 ;  /* 0x0000000000ff7886 */ /* 0x000fea0000800000 */
[----:B------:R1:W-:Y:S01]  /*5ad0*/  @!UP0 UTMALDG.3D [UR8], [UR4], desc[UR16] ;  /* 0x00001008040085b4 */ /* 0x0003e20008011000 */
[----:B------:R1:W-:Y:S01]  /*5ae0*/  @!P1 SYNCS.ARRIVE.TRANS64.RED.A0TR RZ, [UR21+0x108], R0 ;  /* 0x00010800ffff99a7 */ /* 0x0003e20008300415 */
[----:B------:R-:W-:Y:S01]  /*5af0*/  SYNCS.ARRIVE.TRANS64.RED.A1T0 RZ, [UR6], RZ ;  /* 0x000000ffffff79a7 */ /* 0x000fe20008100406 */
[----:B------:R-:W3:Y:S02]  /*5b00*/  SYNCS.PHASECHK.TRANS64.TRYWAIT P2, [UR21+0x130], R9 ;  /* 0x00013009ff0075a7 */ /* 0x000ee40008041115 */
[----:B-1-3--:R-:W-:Y:S05]  /*5b10*/  @!P2 BRA `(.L_x_107) ;  /* 0x0000005800b0a947 */ /* 0x00afea0003800000 */
.L_x_217:
        /* <DEDUP_REMOVED lines=9> */
[----:B------:R-:W-:Y:S01]  /*5bb0*/  VIADD R14, R14, 0x1 ;  /* 0x000000010e0e7836 */ /* 0x000fe20000000000 */
        /* <DEDUP_REMOVED lines=10> */
[----:B------:R-:W-:Y:S01]  /*5c60*/  UMOV UR12, UR36 ;  /* 0x00000024000c7c82 */ /* 0x000fe20008000000 */
[----:B------:R-:W-:Y:S11]  /*5c70*/  UPRMT UR6, UR46, 0x654, UR25 ;  /* 0x000006542e067896 */ /* 0x000ff60008000019 */
[----:B------:R1:W-:Y:S01]  /*5c80*/  @!UP0 UTMALDG.3D [UR24], [UR4], desc[UR16] ;  /* 0x00001018040085b4 */ /* 0x0003e20008011000 */
[----:B------:R-:W-:Y:S05]  /*5c90*/  VOTEU.ALL UP0, P1 ;  /* 0x0000000000ff7886 */ /* 0x000fea0000800000 */
[----:B------:R1:W-:Y:S01]  /*5ca0*/  @!UP0 UTMALDG.3D [UR8], [UR4], desc[UR16] ;  /* 0x00001008040085b4 */ /* 0x0003e20008011000 */
[----:B------:R1:W-:Y:S01]  /*5cb0*/  @!P1 SYNCS.ARRIVE.TRANS64.RED.A0TR RZ, [UR21+0x110], R0 ;  /* 0x00011000ffff99a7 */ /* 0x0003e20008300415 */
[----:B------:R-:W-:Y:S01]  /*5cc0*/  SYNCS.ARRIVE.TRANS64.RED.A1T0 RZ, [UR6], RZ ;  /* 0x000000ffffff79a7 */ /* 0x000fe20008100406 */
[----:B------:R-:W3:Y:S02]  /*5cd0*/  SYNCS.PHASECHK.TRANS64.TRYWAIT P0, [UR21+0x138], R9 ;  /* 0x00013809ff0075a7 */ /* 0x000ee40008001115 */
[----:B-1-3--:R-:W-:Y:S05]  /*5ce0*/  @!P0 BRA `(.L_x_108) ;  /* 0x0000005800548947 */ /* 0x00afea0003800000 */
.L_x_219:
[----:B------:R-:W-:Y:S01]  /*5cf0*/  UPLOP3.LUT UP2, UPT, UPT, UPT, UPT, 0x80, 0x8 ;  /* 0x000000000008789c */ /* 0x000fe20003f4f070 */
[----:B------:R-:W-:Y:S01]  /*5d00*/  @!P1 IADD3 R6, P0, PT, R16, 0x580, RZ ;  /* 0x0000058010069810 */ /* 0x000fe20007f1e0ff */
[----:B------:R-:W-:Y:S01]  /*5d10*/  UMOV UR6, 0x0 ;  /* 0x0000000000067882 */ /* 0x000fe20000000000 */
[----:B------:R-:W-:Y:S01]  /*5d20*/  UMOV UR7, 0x10000000 ;  /* 0x1000000000077882 */ /* 0x000fe20000000000 */
[----:B------:R-:W-:Y:S01]  /*5d30*/  VOTEU.ALL UP0, P1 ;  /* 0x0000000000ff7886 */ /* 0x000fe20000800000 */
[----:B------:R-:W-:Y:S01]  /*5d40*/  @!P1 R2UR UR5, R6 ;  /* 0x00000000060592ca */ /* 0x000fe200000e0000 */
[----:B-1----:R-:W-:Y:S01]  /*5d50*/  @!P1 IMAD.X R0, RZ, RZ, R17, P0 ;  /* 0x000000ffff009224 */ /* 0x002fe200000e0611 */
[----:B------:R-:W-:Y:S01]  /*5d60*/  UMOV UR19, UR43 ;  /* 0x0000002b00137c82 */ /* 0x000fe20008000000 */
[----:B------:R-:W-:Y:S01]  /*5d70*/  UMOV UR20, UR36 ;  /* 0x0000002400147c82 */ /* 0x000fe20008000000 */
[----:B------:R-:W-:Y:S01]  /*5d80*/  @!UP0 UIADD3 UR18, UPT, UPT, UR42, 0x60, URZ ;  /* 0x000000602a128890 */ /* 0x000fe2000fffe0ff */
[----:B------:R-:W-:Y:S01]  /*5d90*/  R2UR UR24, R82 ;  /* 0x00000000521872ca */ /* 0x000fe200000e0000 */
[----:B------:R-:W-:Y:S01]  /*5da0*/  @!UP0 UIADD3 UR16, UPT, UPT, UR21, 0x3300, URZ ;  /* 0x0000330015108890 */ /* 0x000fe2000fffe0ff */
[----:B------:R-:W-:Y:S01]  /*5db0*/  @!P1 R2UR UR4, R0 ;  /* 0x00000000000492ca */ /* 0x000fe200000e0000 */
[----:B------:R-:W-:Y:S01]  /*5dc0*/  @!UP0 UIADD3 UR17, UPT, UPT, UR21, 0x118, URZ ;  /* 0x0000011815118890 */ /* 0x000fe2000fffe0ff */
[----:B------:R-:W-:Y:S01]  /*5dd0*/  ISETP.NE.AND P0, PT, R14, 0x2, PT ;  /* 0x000000020e00780c */ /* 0x000fe20003f05270 */
[----:B------:R-:W-:Y:S01]  /*5de0*/  @!UP0 UIADD3 UR10, UPT, UPT, UR42, 0xe0, URZ ;  /* 0x000000e02a0a8890 */ /* 0x000fe2000fffe0ff */
[----:B------:R-:W-:Y:S01]  /*5df0*/  LOP3.LUT R15, R15, 0x1, RZ, 0x3c, !PT ;  /* 0x000000010f0f7812 */ /* 0x000fe200078e3cff */
[----:B------:R-:W-:Y:S01]  /*5e00*/  @!UP0 UIADD3 UR8, UPT, UPT, UR21, 0x3b00, URZ ;  /* 0x00003b0015088890 */ /* 0x000fe2000fffe0ff */
[----:B------:R-:W-:Y:S01]  /*5e10*/  IMAD.U32 R8, RZ, RZ, UR5 ;  /* 0x00000005ff087e24 */ /* 0x000fe2000f8e00ff */
[----:B------:R-:W-:Y:S01]  /*5e20*/  VOTEU.ALL UP0, P1 ;  /* 0x0000000000ff7886 */ /* 0x000fe20000800000 */
[----:B------:R-:W-:Y:S01]  /*5e30*/  UMOV UR11, UR43 ;  /* 0x0000002b000b7c82 */ /* 0x000fe20008000000 */
[----:B------:R-:W-:Y:S01]  /*5e40*/  UMOV UR12, UR36 ;  /* 0x00000024000c7c82 */ /* 0x000fe20008000000 */
[----:B------:R-:W-:Y:S01]  /*5e50*/  UMOV UR9, UR17 ;  /* 0x0000001100097c82 */ /* 0x000fe20008000000 */
[----:B------:R-:W-:Y:S01]  /*5e60*/  SEL R0, RZ, 0x1, P0 ;  /* 0x00000001ff007807 */ /* 0x000fe20000000000 */
[----:B------:R-:W-:Y:S01]  /*5e70*/  UIADD3 UR32, UPT, UPT, UR13, UR24, URZ ;  /* 0x000000180d207290 */ /* 0x000fe2000fffe0ff */
[----:B------:R-:W-:Y:S01]  /*5e80*/  IMAD.U32 R9, RZ, RZ, UR4 ;  /* 0x00000004ff097e24 */ /* 0x000fe2000f8e00ff */
[----:B------:R-:W-:Y:S01]  /*5e90*/  @!P1 R2UR UR4, R8 ;  /* 0x00000000080492ca */ /* 0x000fe200000e0000 */
[----:B------:R-:W-:Y:S01]  /*5ea0*/  UMOV UR36, UR29 ;  /* 0x0000001d00247c82 */ /* 0x000fe20008000000 */
[----:B------:R-:W-:Y:S02]  /*5eb0*/  LOP3.LUT R13, R13, R0, RZ, 0x3c, !PT ;  /* 0x000000000d0d7212 */ /* 0x000fe400078e3cff */
[----:B------:R-:W-:Y:S02]  /*5ec0*/  @!P1 R2UR UR5, R9 ;  /* 0x00000000090592ca */ /* 0x000fe400000e0000 */
[----:B------:R-:W-:Y:S11]  /*5ed0*/  SEL R14, R14, RZ, P0 ;  /* 0x000000ff0e0e7207 */ /* 0x000ff60000000000 */
[----:B------:R1:W-:Y:S01]  /*5ee0*/  @!UP0 UTMALDG.3D [UR16], [UR4], desc[UR6] ;  /* 0x00000610040085b4 */ /* 0x0003e20008011000 */
[----:B------:R-:W-:Y:S05]  /*5ef0*/  VOTEU.ALL UP0, P1 ;  /* 0x0000000000ff7886 */ /* 0x000fea0000800000 */
[----:B------:R3:W-:Y:S01]  /*5f00*/  @!UP0 UTMALDG.3D [UR8], [UR4], desc[UR6] ;  /* 0x00000608040085b4 */ /* 0x0007e20008011000 */
[----:B------:R3:W-:Y:S01]  /*5f10*/  @!P1 SYNCS.ARRIVE.TRANS64.RED.A0TR RZ, [UR21+0x118], R7 ;  /* 0x00011807ffff99a7 */ /* 0x0007e20008300415 */
[----:B------:R-:W-:Y:S01]  /*5f20*/  SYNCS.ARRIVE.TRANS64.RED.A1T0 RZ, [UR37], RZ ;  /* 0x000000ffffff79a7 */ /* 0x000fe20008100425 */
[----:B-1----:R-:W-:Y:S01]  /*5f30*/  UIADD3 UR20, UPT, UPT, UR14, UR61, URZ ;  /* 0x0000003d0e147290 */ /* 0x002fe2000fffe0ff */
[----:B------:R-:W-:Y:S11]  /*5f40*/  BRA.U UP1, `(.L_x_109) ;  /* 0xfffffff101047547 */ /* 0x000ff6000b83ffff */
[----:B------:R-:W-:-:S04]  /*5f50*/  SHF.L.U32 R2, R15, 0x1f, RZ ;  /* 0x0000001f0f027819 */ /* 0x000fc800000006ff */
[----:B------:R-:W1:Y:S02]  /*5f60*/  SYNCS.PHASECHK.TRANS64.TRYWAIT P0, [UR21+0x120], R2 ;  /* 0x00012002ff0075a7 */ /* 0x000e640008001115 */
[----:B-1----:R-:W-:Y:S05]  /*5f70*/  @!P0 BRA `(.L_x_110) ;  /* 0x0000005400c88947 */ /* 0x002fea0003800000 */
.L_x_221:
[----:B------:R-:W4:Y:S02]  /*5f80*/  SYNCS.PHASECHK.TRANS64.TRYWAIT P0, [UR21+0x128], R2 ;  /* 0x00012802ff0075a7 */ /* 0x000f240008001115 */
[----:B----4-:R-:W-:Y:S05]  /*5f90*/  @!P0 BRA `(.L_x_111) ;  /* 0x0000005400d88947 */ /* 0x010fea0003800000 */
.L_x_223:
[----:B------:R-:W4:Y:S02]  /*5fa0*/  SYNCS.PHASECHK.TRANS64.TRYWAIT P0, [UR21+0x130], R2 ;  /* 0x00013002ff0075a7 */ /* 0x000f240008001115 */
[----:B----4-:R-:W-:Y:S05]  /*5fb0*/  @!P0 BRA `(.L_x_112) ;  /* 0x0000005400e88947 */ /* 0x010fea0003800000 */
.L_x_225:
[----:B-1----:R-:W-:-:S07]  /*5fc0*/  MOV R0, UR21 ;  /* 0x0000001500007c02 */ /* 0x002fce0008000f00 */
.L_x_113:
[----:B-1----:R-:W-:-:S04]  /*5fd0*/  SHF.L.U32 R2, R15, 0x1f, RZ ;  /* 0x0000001f0f027819 */ /* 0x002fc800000006ff */
[----:B------:R1:W4:Y:S03]  /*5fe0*/  SYNCS.PHASECHK.TRANS64.TRYWAIT P0, [R0+URZ+0x138], R2 ;  /* 0x00013802000075a7 */ /* 0x00032600080011ff */
[----:B----4-:R-:W-:Y:S05]  /*5ff0*/  @!P0 NANOSLEEP.SYNCS 0x989680 ;  /* 0x009896800000895d */ /* 0x010fea0003900000 */
[----:B------:R-:W4:Y:S02]  /*6000*/  @!P0 SYNCS.PHASECHK.TRANS64 P0, [R0+URZ+0x138], R2 ;  /* 0x00013802000085a7 */ /* 0x000f2400080010ff */
[----:B--234-:R-:W-:Y:S05]  /*6010*/  @P0 EXIT ;  /* 0x000000000000094d */ /* 0x01cfea0003800000 */
[----:B------:R-:W-:Y:S05]  /*6020*/  BRA `(.L_x_113) ;  /* 0xfffffffc00e87947 */ /* 0x000fea000383ffff */
.L_x_98:
[----:B------:R-:W-:-:S06]  /*6030*/  UISETP.GE.AND UP0, UPT, UR25, 0x4, UPT ;  /* 0x000000041900788c */ /* 0x000fcc000bf06270 */
[----:B------:R-:W-:-:S13]  /*6040*/  PLOP3.LUT P0, PT, PT, PT, UP0, 0x80, 0x8 ;  /* 0x000000000008781c */ /* 0x000fda0003f0f008 */
[----:B-1----:R-:W-:Y:S05]  /*6050*/  @!P0 EXIT ;  /* 0x000000000000894d */ /* 0x002fea0003800000 */
[----:B------:R-:W-:Y:S01]  /*6060*/  BAR.SYNC.DEFER_BLOCKING 0x6, 0xa0 ;  /* 0x0182800000007b1d */ /* 0x000fe20000010000 */
[C---:B------:R-:W-:Y:S01]  /*6070*/  IMAD.SHL.U32 R79, R90.reuse, 0x20, RZ ;  /* 0x000000205a4f7824 */ /* 0x040fe200078e00ff */
[----:B------:R-:W-:Y:S01]  /*6080*/  CS2R R84, SRZ ;  /* 0x0000000000547805 */ /* 0x000fe2000001ff00 */
[----:B------:R-:W-:Y:S01]  /*6090*/  IMAD.SHL.U32 R5, R81, 0x400, RZ ;  /* 0x0000040051057824 */ /* 0x000fe200078e00ff */
[----:B------:R-:W-:Y:S01]  /*60a0*/  CS2R R86, SRZ ;  /* 0x0000000000567805 */ /* 0x000fe2000001ff00 */
[C---:B------:R-:W-:Y:S01]  /*60b0*/  IMAD.U32 R37, R90.reuse, 0x10000, RZ ;  /* 0x000100005a257824 */ /* 0x040fe200078e00ff */
[----:B------:R-:W-:Y:S01]  /*60c0*/  UMOV UR43, 0x400 ;  /* 0x00000400002b7882 */ /* 0x000fe20000000000 */
[----:B------:R-:W-:Y:S01]  /*60d0*/  LOP3.LUT R78, R79, 0xb60, RZ, 0xc0, !PT ;  /* 0x00000b604f4e7812 */ /* 0x000fe200078ec0ff */
[----:B------:R-:W-:Y:S01]  /*60e0*/  ULEA UR43, UR46, UR43, 0x18 ;  /* 0x0000002b2e2b7291 */ /* 0x000fe2000f8ec0ff */
[----:B------:R-:W1:Y:S01]  /*60f0*/  LDC.64 R74, c[0x0][0x888] ;  /* 0x00022200ff4a7b82 */ /* 0x000e620000000a00 */
[----:B------:R-:W-:Y:S01]  /*6100*/  IMAD.SHL.U32 R4, R90, 0x4, RZ ;  /* 0x000000045a047824 */ /* 0x000fe200078e00ff */
[----:B------:R-:W-:Y:S01]  /*6110*/  LOP3.LUT R78, R78, 0x400, R5, 0xf8, !PT ;  /* 0x000004004e4e7812 */ /* 0x000fe200078ef805 */
[----:B------:R-:W-:Y:S01]  /*6120*/  IMAD.SHL.U32 R5, R81, 0x200000, RZ ;  /* 0x0020000051057824 */ /* 0x000fe200078e00ff */
[C---:B------:R-:W-:Y:S01]  /*6130*/  LOP3.LUT R6, R79.reuse, 0x80, RZ, 0xc0, !PT ;  /* 0x000000804f067812 */ /* 0x040fe200078ec0ff */
[----:B------:R-:W-:Y:S01]  /*6140*/  UIADD3 UR4, UPT, UPT, UR43, 0x4300, URZ ;  /* 0x000043002b047890 */ /* 0x000fe2000fffe0ff */
[----:B------:R-:W-:Y:S01]  /*6150*/  LOP3.LUT P0, RZ, R79, 0x80, RZ, 0xc0, !PT ;  /* 0x000000804fff7812 */ /* 0x000fe2000780c0ff */
[----:B------:R-:W-:Y:S01]  /*6160*/  IMAD.MOV.U32 R36, RZ, RZ, RZ ;  /* 0x000000ffff247224 */ /* 0x000fe200078e00ff */
[----:B------:R-:W2:Y:S01]  /*6170*/  LDC.64 R76, c[0x0][0x890] ;  /* 0x00022400ff4c7b82 */ /* 0x000ea20000000a00 */
[----:B------:R-:W-:Y:S01]  /*6180*/  LOP3.LUT R5, R5, 0x200000, RZ, 0xc0, !PT ;  /* 0x0020000005057812 */ /* 0x000fe200078ec0ff */
[----:B------:R-:W-:Y:S01]  /*6190*/  IMAD.MOV.U32 R88, RZ, RZ, RZ ;  /* 0x000000ffff587224 */ /* 0x000fe200078e00ff */
[----:B------:R-:W-:Y:S01]  /*61a0*/  LOP3.LUT R4, R6, 0x10, R4, 0xf8, !PT ;  /* 0x0000001006047812 */ /* 0x000fe200078ef804 */
[----:B------:R-:W-:Y:S01]  /*61b0*/  IMAD.U32 R89, RZ, RZ, UR4 ;  /* 0x00000004ff597e24 */ /* 0x000fe2000f8e00ff */
[----:B------:R-:W-:Y:S01]  /*61c0*/  LOP3.LUT R37, R5, 0x400000, R37, 0xf8, !PT ;  /* 0x0040000005257812 */ /* 0x000fe200078ef825 */
[----:B------:R-:W3:Y:S01]  /*61d0*/  LDCU UR58, c[0x0][0x370] ;  /* 0x00006e00ff3a77ac */ /* 0x000ee20008000800 */
[----:B------:R-:W4:Y:S01]  /*61e0*/  LDS R0, [UR43+0x200] ;  /* 0x0002002bff007984 */ /* 0x000f220008000800 */
[----:B------:R-:W1:Y:S01]  /*61f0*/  LDC.64 R72, c[0x0][0x8b0] ;  /* 0x00022c00ff487b82 */ /* 0x000e620000000a00 */
[----:B------:R-:W-:Y:S01]  /*6200*/  LOP3.LUT R78, R78, R4, RZ, 0xfc, !PT ;  /* 0x000000044e4e7212 */ /* 0x000fe200078efcff */
[----:B------:R-:W1:Y:S01]  /*6210*/  LDCU.64 UR62, c[0x0][0x348] ;  /* 0x00006900ff3e77ac */ /* 0x000e620008000a00 */
[----:B------:R-:W-:Y:S01]  /*6220*/  LOP3.LUT R90, R90, 0x60, RZ, 0xc0, !PT ;  /* 0x000000605a5a7812 */ /* 0x000fe200078ec0ff */
[----:B------:R-:W1:Y:S04]  /*6230*/  LDCU UR42, c[0x0][0xb0c] ;  /* 0x00016180ff2a77ac */ /* 0x000e680008000800 */
[----:B------:R-:W1:Y:S01]  /*6240*/  LDC.64 R70, c[0x0][0x8a8] ;  /* 0x00022a00ff467b82 */ /* 0x000e620000000a00 */
[----:B------:R-:W1:Y:S01]  /*6250*/  LDCU UR39, c[0x0][0xb30] ;  /* 0x00016600ff2777ac */ /* 0x000e620008000800 */
[----:B------:R-:W1:Y:S01]  /*6260*/  LDCU.64 UR56, c[0x0][0x888] ;  /* 0x00011100ff3877ac */ /* 0x000e620008000a00 */
[----:B------:R-:W1:Y:S01]  /*6270*/  LDCU.64 UR40, c[0x0][0xb28] ;  /* 0x00016500ff2877ac */ /* 0x000e620008000a00 */
[----:B------:R-:W1:Y:S01]  /*6280*/  LDCU.128 UR52, c[0x0][0xb10] ;  /* 0x00016200ff3477ac */ /* 0x000e620008000c00 */
[----:B------:R-:W1:Y:S01]  /*6290*/  LDCU UR47, c[0x0][0x374] ;  /* 0x00006e80ff2f77ac */ /* 0x000e620008000800 */
[----:B------:R-:W-:Y:S01]  /*62a0*/  UIADD3 UR60, UPT, UPT, UR43, 0x300, URZ ;  /* 0x000003002b3c7890 */ /* 0x000fe2000fffe0ff */
[----:B----4-:R-:W-:Y:S01]  /*62b0*/  IMAD.IADD R37, R0, 0x1, R37 ;  /* 0x0000000100257824 */ /* 0x010fe200078e0225 */
[----:B--23--:R-:W-:-:S10]  /*62c0*/  P2R R0, PR, RZ, 0x1 ;  /* 0x00000001ff007803 */ /* 0x00cfd40000000000 */
.L_x_155:
[C---:B------:R-:W-:Y:S02]  /*62d0*/  LEA R3, R84.reuse, UR43, 0x3 ;  /* 0x0000002b54037c11 */ /* 0x040fe4000f8e18ff */
[----:B------:R-:W-:Y:S02]  /*62e0*/  SHF.L.U32 R0, R87, 0x1f, RZ ;  /* 0x0000001f57007819 */ /* 0x000fe400000006ff */
[----:B------:R-:W-:Y:S02]  /*62f0*/  LEA R4, R84, UR43, 0x4 ;  /* 0x0000002b54047c11 */ /* 0x000fe4000f8e20ff */
[----:B------:R-:W2:Y:S02]  /*6300*/  SYNCS.PHASECHK.TRANS64.TRYWAIT P0, [R3+URZ+0x150], R0 ;  /* 0x00015000030075a7 */ /* 0x000ea400080011ff */
[----:B-12---:R-:W-:Y:S05]  /*6310*/  @!P0 BRA `(.L_x_114) ;  /* 0x0000005400288947 */ /* 0x006fea0003800000 */
.L_x_226:
[----:B------:R-:W3:Y:S01]  /*6320*/  LDS.128 R4, [R4+0x1e0] ;  /* 0x0001e00004047984 */ /* 0x000ee20000000c00 */
[----:B------:R-:W-:Y:S01]  /*6330*/  UISETP.GE.AND UP0, UPT, UR45, 0x1, UPT ;  /* 0x000000012d00788c */ /* 0x000fe2000bf06270 */
[----:B------:R-:W-:Y:S01]  /*6340*/  @!PT LDS RZ, [RZ] ;  /* 0x00000000fffff984 */ /* 0x000fe20000000800 */
[----:B------:R-:W-:Y:S01]  /*6350*/  @!PT LDS RZ, [RZ] ;  /* 0x00000000fffff984 */ /* 0x000fe20000000800 */
[----:B------:R-:W-:Y:S01]  /*6360*/  @!PT LDS RZ, [RZ] ;  /* 0x00000000fffff984 */ /* 0x000fe20000000800 */
[----:B------:R-:W-:Y:S01]  /*6370*/  @!PT LDS RZ, [RZ] ;  /* 0x00000000fffff984 */ /* 0x000fe20000000800 */
[----:B------:R4:W-:Y:S06]  /*6380*/  MEMBAR.ALL.CTA ;  /* 0x0000000000007992 */ /* 0x0009ec0000008000 */
[----:B----4-:R-:W4:Y:S01]  /*6390*/  FENCE.VIEW.ASYNC.S ;  /* 0x00000000000073c6 */ /* 0x010f220000000000 */
[----:B---3--:R-:W-:Y:S11]  /*63a0*/  LOP3.LUT P0, RZ, R6, 0x1, RZ, 0xc0, !PT ;  /* 0x0000000106ff7812 */ /* 0x008ff6000780c0ff */
[----:B------:R-:W-:Y:S02]  /*63b0*/  @!UPT UIADD3 URZ, UPT, UPT, URZ, URZ, URZ ;  /* 0x000000fffffff290 */ /* 0x000fe4000fffe0ff */
[----:B----4-:R-:W-:Y:S01]  /*63c0*/  VOTEU.ANY UP1, P0 ;  /* 0x0000000000ff7886 */ /* 0x010fe20000020100 */
[----:B------:R-:W-:Y:S01]  /*63d0*/  PLOP3.LUT P0, PT, PT, PT, UP1, 0x80, 0x8 ;  /* 0x000000000008781c */ /* 0x000fe20003f0f018 */
[----:B------:R-:W-:Y:S11]  /*63e0*/  UP2UR UR44, UPR, URZ, 0x2 ;  /* 0x00000002ff2c7883 */ /* 0x000ff60008000000 */
[----:B------:R-:W-:Y:S01]  /*63f0*/  @!UPT UIADD3 URZ, UPT, UPT, URZ, URZ, URZ ;  /* 0x000000fffffff290 */ /* 0x000fe2000fffe0ff */
[----:B--2---:R-:W-:Y:S02]  /*6400*/  @P0 SHF.R.U32.HI R0, RZ, 0x10, R5 ;  /* 0x00000010ff000819 */ /* 0x004fe40000011605 */
        /* <DEDUP_REMOVED lines=12> */
[----:B------:R-:W3:Y:S01]  /*64d0*/  LDCU UR12, c[0x0][0xb20] ;  /* 0x00016400ff0c77ac */ /* 0x000ee20008000800 */
[----:B-1----:R-:W-:Y:S02]  /*64e0*/  UIMAD.WIDE.U32 UR4, UR47, UR55, URZ ;  /* 0x000000372f0472a5 */ /* 0x002fe4000f8e00ff */
[----:B------:R-:W-:Y:S02]  /*64f0*/  UIMAD.WIDE.U32 UR6, UR58, UR52, URZ ;  /* 0x000000343a0672a5 */ /* 0x000fe4000f8e00ff */
[----:B------:R-:W-:Y:S02]  /*6500*/  UISETP.NE.AND UP0, UPT, UR54, 0x1, UPT ;  /* 0x000000013600788c */ /* 0x000fe4000bf05270 */
[----:B------:R-:W-:Y:S02]  /*6510*/  UIMAD.WIDE.U32 UR8, UR37, UR55, URZ ;  /* 0x00000037250872a5 */ /* 0x000fe4000f8e00ff */
[----:B------:R-:W-:Y:S02]  /*6520*/  UIMAD.WIDE.U32 UR10, UR38, UR52, URZ ;  /* 0x00000034260a72a5 */ /* 0x000fe4000f8e00ff */
[----:B------:R-:W-:Y:S02]  /*6530*/  UISETP.NE.AND UP1, UPT, UR42, 0x1, UPT ;  /* 0x000000012a00788c */ /* 0x000fe4000bf25270 */
[----:B------:R-:W-:Y:S01]  /*6540*/  UISETP.NE.AND UP2, UPT, UR45, 0x1, UPT ;  /* 0x000000012d00788c */ /* 0x000fe2000bf45270 */
[----:B------:R-:W-:Y:S02]  /*6550*/  UMOV UR4, UR5 ;  /* 0x0000000500047c82 */ /* 0x000fe40008000000 */
[----:B---3--:R-:W-:Y:S03]  /*6560*/  USHF.R.U32.HI UR5, URZ, UR12, UR4 ;  /* 0x0000000cff057299 */ /* 0x008fe60008011604 */
[----:B------:R-:W-:Y:S02]  /*6570*/  UMOV UR4, UR7 ;  /* 0x0000000700047c82 */ /* 0x000fe40008000000 */
[----:B------:R-:W-:Y:S02]  /*6580*/  USHF.R.U32.HI UR7, URZ, UR53, UR4 ;  /* 0x00000035ff077299 */ /* 0x000fe40008011604 */
[----:B------:R-:W-:Y:S02]  /*6590*/  USEL UR4, UR47, UR5, !UP0 ;  /* 0x000000052f047287 */ /* 0x000fe4000c000000 */
[----:B------:R-:W-:Y:S01]  /*65a0*/  USEL UR7, UR58, UR7, !UP1 ;  /* 0x000000073a077287 */ /* 0x000fe2000c800000 */
[----:B------:R-:W-:Y:S01]  /*65b0*/  UMOV UR5, UR9 ;  /* 0x0000000900057c82 */ /* 0x000fe20008000000 */
[----:B------:R-:W-:Y:S02]  /*65c0*/  UIMAD.WIDE.U32 UR8, UR4, UR40, URZ ;  /* 0x00000028040872a5 */ /* 0x000fe4000f8e00ff */
[----:B------:R-:W-:Y:S03]  /*65d0*/  USHF.R.U32.HI UR6, URZ, UR12, UR5 ;  /* 0x0000000cff067299 */ /* 0x000fe60008011605 */
[----:B------:R-:W-:Y:S01]  /*65e0*/  UMOV UR5, UR11 ;  /* 0x0000000b00057c82 */ /* 0x000fe20008000000 */
[----:B------:R-:W-:Y:S02]  /*65f0*/  UIMAD.WIDE.U32 UR10, UR7, UR40, URZ ;  /* 0x00000028070a72a5 */ /* 0x000fe4000f8e00ff */
[----:B------:R-:W-:Y:S02]  /*6600*/  USHF.R.U32.HI UR12, URZ, UR53, UR5 ;  /* 0x00000035ff0c7299 */ /* 0x000fe40008011605 */
[----:B------:R-:W-:Y:S01]  /*6610*/  USEL UR6, UR37, UR6, !UP0 ;  /* 0x0000000625067287 */ /* 0x000fe2000c000000 */
[----:B------:R-:W-:Y:S02]  /*6620*/  UMOV UR5, UR9 ;  /* 0x0000000900057c82 */ /* 0x000fe40008000000 */
[----:B------:R-:W-:Y:S01]  /*6630*/  UMOV UR10, UR11 ;  /* 0x0000000b000a7c82 */ /* 0x000fe20008000000 */
[----:B------:R-:W-:Y:S02]  /*6640*/  @UP2 USHF.R.U32.HI UR4, URZ, UR41, UR5 ;  /* 0x00000029ff042299 */ /* 0x000fe40008011605 */
[----:B------:R-:W-:Y:S02]  /*6650*/  @UP2 USHF.R.U32.HI UR7, URZ, UR41, UR10 ;  /* 0x00000029ff072299 */ /* 0x000fe4000801160a */
[----:B------:R-:W-:Y:S02]  /*6660*/  UIMAD UR4, UR45, UR4, URZ ;  /* 0x000000042d0472a4 */ /* 0x000fe4000f8e02ff */
        /* <DEDUP_REMOVED lines=8> */
[----:B------:R-:W-:Y:S02]  /*66f0*/  USEL UR11, UR6, UR4, !UP2 ;  /* 0x00000004060b7287 */ /* 0x000fe4000d000000 */
[----:B------:R-:W-:Y:S02]  /*6700*/  UIADD3 UR8, UPT, UPT, -UR5, URZ, URZ ;  /* 0x000000ff05087290 */ /* 0x000fe4000fffe1ff */
[----:B------:R-:W-:Y:S01]  /*6710*/  UIADD3 UR10, UPT, UPT, -UR11, URZ, URZ ;  /* 0x000000ff0b0a7290 */ /* 0x000fe2000fffe1ff */
[----:B------:R-:W-:Y:S01]  /*6720*/  @!UP0 UMOV UR4, UR9 ;  /* 0x0000000900048c82 */ /* 0x000fe20008000000 */
[----:B------:R-:W-:Y:S02]  /*6730*/  UIADD3 UR9, UPT, UPT, -UR6, URZ, URZ ;  /* 0x000000ff06097290 */ /* 0x000fe4000fffe1ff */
[----:B------:R-:W-:Y:S02]  /*6740*/  @!UP0 USHF.R.U32.HI UR4, URZ, UR41, UR4 ;  /* 0x00000029ff048299 */ /* 0x000fe40008011604 */
[----:B------:R-:W-:Y:S02]  /*6750*/  UIMAD UR10, UR45, UR10, UR6 ;  /* 0x0000000a2d0a72a4 */ /* 0x000fe4000f8e0206 */
[----:B------:R-:W-:Y:S04]  /*6760*/  @!UP0 USEL UR4, UR5, UR4, !UP2 ;  /* 0x0000000405048287 */ /* 0x000fe8000d000000 */
[----:B------:R-:W-:Y:S02]  /*6770*/  @!UP0 UIMAD UR10, UR7, UR10, UR4 ;  /* 0x0000000a070a82a4 */ /* 0x000fe4000f8e0204 */
[----:B------:R-:W-:Y:S02]  /*6780*/  @!UP0 UIADD3 UR11, UPT, UPT, UR11, -UR4, URZ ;  /* 0x800000040b0b8290 */ /* 0x000fe4000fffe0ff */
[----:B------:R-:W-:Y:S02]  /*6790*/  UIMAD UR7, UR42, UR8, UR38 ;  /* 0x000000082a0772a4 */ /* 0x000fe4000f8e0226 */
[----:B------:R-:W-:Y:S02]  /*67a0*/  @!UP0 UIMAD UR6, UR11, UR45, UR5 ;  /* 0x0000002d0b0682a4 */ /* 0x000fe4000f8e0205 */
[----:B------:R-:W-:Y:S01]  /*67b0*/  UIMAD UR4, UR54, UR9, UR37 ;  /* 0x00000009360472a4 */ /* 0x000fe2000f8e0225 */
[----:B------:R-:W-:Y:S02]  /*67c0*/  @!UP0 UMOV UR5, UR10 ;  /* 0x0000000a00058c82 */ /* 0x000fe40008000000 */
[----:B------:R-:W-:Y:S02]  /*67d0*/  UIMAD UR38, UR5, UR42, UR7 ;  /* 0x0000002a052672a4 */ /* 0x000fe4000f8e0207 */
[----:B------:R-:W-:Y:S11]  /*67e0*/  UIMAD UR37, UR6, UR54, UR4 ;  /* 0x00000036062572a4 */ /* 0x000ff6000f8e0204 */
[----:B------:R-:W-:Y:S01]  /*67f0*/  @!UPT UIADD3 URZ, UPT, UPT, URZ, URZ, URZ ;  /* 0x000000fffffff290 */ /* 0x000fe2000fffe0ff */
.L_x_115:
[----:B-1----:R-:W-:Y:S01]  /*6800*/  UISETP.NE.AND UP0, UPT, UR39, 0x1, UPT ;  /* 0x000000012700788c */ /* 0x002fe2000bf05270 */
[----:B------:R-:W-:Y:S01]  /*6810*/  IADD3 R84, PT, PT, R84, 0x1, RZ ;  /* 0x0000000154547810 */ /* 0x000fe20007ffe0ff */
[----:B------:R-:W-:Y:S02]  /*6820*/  USHF.L.U32 UR50, UR20, 0x6, URZ ;  /* 0x0000000614327899 */ /* 0x000fe400080006ff */
[----:B------:R-:W-:Y:S07]  /*6830*/  USHF.L.U32 UR49, UR32, 0x8, URZ ;  /* 0x0000000820317899 */ /* 0x000fee00080006ff */
[----:B------:R-:W1:Y:S01]  /*6840*/  @!UP0 LDCU.128 UR12, c[0x0][0xb10] ;  /* 0x00016200ff0c87ac */ /* 0x000e620008000c00 */
[----:B------:R-:W3:Y:S01]  /*6850*/  @!UP0 LDCU UR5, c[0x0][0xb0c] ;  /* 0x00016180ff0587ac */ /* 0x000ee20008000800 */
[----:B------:R-:W4:Y:S01]  /*6860*/  @!UP0 LDCU UR10, c[0x0][0xb20] ;  /* 0x00016400ff0a87ac */ /* 0x000f220008000800 */
[----:B-1----:R-:W-:Y:S02]  /*6870*/  UIMAD.WIDE.U32 UR8, UR38, UR12, URZ ;  /* 0x0000000c260872a5 */ /* 0x002fe4000f8e00ff */
[----:B------:R-:W-:Y:S02]  /*6880*/  UIMAD.WIDE.U32 UR6, UR37, UR15, URZ ;  /* 0x0000000f250672a5 */ /* 0x000fe4000f8e00ff */
[----:B------:R-:W-:Y:S03]  /*6890*/  @!UP0 UISETP.NE.AND UP1, UPT, UR14, 0x1, UPT ;  /* 0x000000010e00888c */ /* 0x000fe6000bf25270 */
[----:B------:R-:W-:Y:S01]  /*68a0*/  @!UP0 UMOV UR4, UR9 ;  /* 0x0000000900048c82 */ /* 0x000fe20008000000 */
[----:B---3--:R-:W-:Y:S02]  /*68b0*/  @!UP0 UISETP.NE.AND UP2, UPT, UR5, 0x1, UPT ;  /* 0x000000010500888c */ /* 0x008fe4000bf45270 */
[----:B------:R-:W-:Y:S01]  /*68c0*/  @!UP0 USHF.R.U32.HI UR4, URZ, UR13, UR4 ;  /* 0x0000000dff048299 */ /* 0x000fe20008011604 */
[----:B------:R-:W-:Y:S02]  /*68d0*/  @!UP0 UMOV UR6, UR7 ;  /* 0x0000000700068c82 */ /* 0x000fe40008000000 */
[----:B----4-:R-:W-:Y:S02]  /*68e0*/  @!UP0 USHF.R.U32.HI UR6, URZ, UR10, UR6 ;  /* 0x0000000aff068299 */ /* 0x010fe40008011606 */
[----:B------:R-:W-:Y:S02]  /*68f0*/  @!UP0 USEL UR7, UR38, UR4, !UP2 ;  /* 0x0000000426078287 */ /* 0x000fe4000d000000 */
[----:B------:R-:W-:Y:S04]  /*6900*/  @!UP0 USEL UR6, UR37, UR6, !UP1 ;  /* 0x0000000625068287 */ /* 0x000fe8000c800000 */
[----:B------:R-:W-:Y:S02]  /*6910*/  @!UP0 UIADD3 UR4, UPT, UPT, -UR7, UR6, URZ ;  /* 0x0000000607048290 */ /* 0x000fe4000fffe1ff */
[----:B------:R-:W-:Y:S02]  /*6920*/  @!UP0 UIADD3 UR6, UPT, UPT, UR7, -UR6, URZ ;  /* 0x8000000607068290 */ /* 0x000fe4000fffe0ff */
[----:B------:R-:W-:Y:S02]  /*6930*/  @!UP0 UIMAD UR38, UR4, UR5, UR38 ;  /* 0x00000005042682a4 */ /* 0x000fe4000f8e0226 */
[----:B------:R-:W-:Y:S02]  /*6940*/  @!UP0 UIMAD UR37, UR6, UR14, UR37 ;  /* 0x0000000e062582a4 */ /* 0x000fe4000f8e0225 */
[----:B------:R-:W-:Y:S09]  /*6950*/  ULOP3.LUT UP0, URZ, UR60, 0x90, URZ, 0xc0, !UPT ;  /* 0x000000903cff7892 */ /* 0x000ff2000f80c0ff */
[----:B------:R-:W-:Y:S05]  /*6960*/  BRA.U !UP0, `(.L_x_116) ;  /* 0x0000000108407547 */ /* 0x000fea000b800000 */
[----:B------:R-:W1:Y:S01]  /*6970*/  LDCU.64 UR8, c[0x4][0x88] ;  /* 0x01001100ff0877ac */ /* 0x000e620008000a00 */
[----:B------:R-:W-:Y:S01]  /*6980*/  MOV R3, 0x0 ;  /* 0x0000000000037802 */ /* 0x000fe20000000f00 */
[----:B------:R-:W-:Y:S02]  /*6990*/  HFMA2 R12, -RZ, RZ, 0, 5.9604644775390625e-08 ;  /* 0x00000001ff0c7431 */ /* 0x000fe400000001ff */
[----:B------:R-:W-:Y:S02]  /*69a0*/  IMAD.MOV.U32 R8, RZ, RZ, 0x70 ;  /* 0x00000070ff087424 */ /* 0x000fe400078e00ff */
[----:B------:R-:W-:Y:S01]  /*69b0*/  IMAD.MOV.U32 R13, RZ, RZ, RZ ;  /* 0x000000ffff0d7224 */ /* 0x000fe200078e00ff */
[----:B------:R-:W3:Y:S01]  /*69c0*/  LDCU.64 UR6, c[0x4][0x90] ;  /* 0x01001200ff0677ac */ /* 0x000ee20008000a00 */
[----:B------:R-:W4:Y:S01]  /*69d0*/  LDC.64 R2, c[0x4][R3] ;  /* 0x0100000003027b82 */ /* 0x000f220000000a00 */
[----:B------:R-:W2:Y:S01]  /*69e0*/  LDCU.64 UR4, c[0x4][0x8] ;  /* 0x01000100ff0477ac */ /* 0x000ea20008000a00 */
[----:B-1----:R-:W-:Y:S01]  /*69f0*/  MOV R5, UR9 ;  /* 0x0000000900057c02 */ /* 0x002fe20008000f00 */
[----:B------:R-:W-:Y:S01]  /*6a00*/  IMAD.U32 R4, RZ, RZ, UR8 ;  /* 0x00000008ff047e24 */ /* 0x000fe2000f8e00ff */
[----:B---3--:R-:W-:Y:S01]  /*6a10*/  MOV R7, UR7 ;  /* 0x0000000700077c02 */ /* 0x008fe20008000f00 */
[----:B------:R-:W-:Y:S01]  /*6a20*/  IMAD.U32 R6, RZ, RZ, UR6 ;  /* 0x00000006ff067e24 */ /* 0x000fe2000f8e00ff */
[----:B--2---:R-:W-:Y:S01]  /*6a30*/  MOV R11, UR5 ;  /* 0x00000005000b7c02 */ /* 0x004fe20008000f00 */
[----:B------:R-:W-:Y:S02]  /*6a40*/  IMAD.U32 R10, RZ, RZ, UR4 ;  /* 0x00000004ff0a7e24 */ /* 0x000fe4000f8e00ff */
[----:B------:R-:W-:Y:S07]  /*6a50*/  LEPC R20, `(.L_x_116) ;  /* 0x000000001014794e */ /* 0x000fee0000000000 */
[----:B----45:R-:W-:Y:S05]  /*6a60*/  CALL.ABS.NOINC R2 ;  /* 0x0000000002007343 */ /* 0x030fea0003c00000 */
.L_x_116:
[----:B------:R-:W-:Y:S01]  /*6a70*/  LOP3.LUT P0, RZ, R89, 0x90, RZ, 0xc0, !PT ;  /* 0x0000009059ff7812 */ /* 0x000fe2000780c0ff */
[----:B------:R-:W-:Y:S11]  /*6a80*/  BSSY.RECONVERGENT B6, `(.L_x_117) ;  /* 0x0000013000067945 */ /* 0x000ff60003800200 */
[----:B------:R-:W-:Y:S01]  /*6a90*/  @!UPT UIADD3 URZ, UPT, UPT, URZ, URZ, URZ ;  /* 0x000000fffffff290 */ /* 0x000fe2000fffe0ff */
[----:B------:R-:W-:Y:S05]  /*6aa0*/  @!P0 BRA `(.L_x_118) ;  /* 0x0000000000408947 */ /* 0x000fea0003800000 */
        /* <DEDUP_REMOVED lines=16> */
.L_x_118:
[----:B------:R-:W-:Y:S05]  /*6bb0*/  BSYNC.RECONVERGENT B6 ;  /* 0x0000000000067941 */ /* 0x000fea0003800200 */
.L_x_117:
[----:B------:R-:W-:Y:S02]  /*6bc0*/  ISETP.NE.U32.AND P0, PT, RZ, UR56, PT ;  /* 0x00000038ff007c0c */ /* 0x000fe4000bf05070 */
[C---:B------:R-:W-:Y:S02]  /*6bd0*/  ISETP.NE.U32.AND P4, PT, R76.reuse, RZ, PT ;  /* 0x000000ff4c00720c */ /* 0x040fe40003f85070 */
[----:B------:R-:W-:Y:S02]  /*6be0*/  ISETP.NE.U32.AND P1, PT, R76, RZ, PT ;  /* 0x000000ff4c00720c */ /* 0x000fe40003f25070 */
[----:B------:R-:W-:Y:S02]  /*6bf0*/  ISETP.NE.AND.EX P0, PT, RZ, UR57, PT, P0 ;  /* 0x00000039ff007c0c */ /* 0x000fe4000bf05300 */
[C---:B------:R-:W-:Y:S02]  /*6c00*/  ISETP.NE.AND.EX P4, PT, R77.reuse, RZ, PT, P4 ;  /* 0x000000ff4d00720c */ /* 0x040fe40003f85340 */
[----:B------:R-:W-:Y:S02]  /*6c10*/  ISETP.NE.AND.EX P1, PT, R77, RZ, P0, P1 ;  /* 0x000000ff4d00720c */ /* 0x000fe40000725310 */
[----:B------:R-:W-:Y:S02]  /*6c20*/  ISETP.NE.U32.AND P5, PT, R72, RZ, PT ;  /* 0x000000ff4800720c */ /* 0x000fe40003fa5070 */
[----:B------:R-:W-:Y:S02]  /*6c30*/  ISETP.NE.U32.AND P2, PT, RZ, UR56, PT ;  /* 0x00000038ff007c0c */ /* 0x000fe4000bf45070 */
[----:B------:R-:W-:Y:S02]  /*6c40*/  PLOP3.LUT P0, PT, PT, PT, PT, 0x8, 0x80 ;  /* 0x000000000080781c */ /* 0x000fe40003f0e170 */
[----:B------:R-:W-:Y:S02]  /*6c50*/  ISETP.NE.AND.EX P5, PT, R73, RZ, PT, P5 ;  /* 0x000000ff4900720c */ /* 0x000fe40003fa5350 */
[----:B------:R-:W-:Y:S03]  /*6c60*/  ISETP.NE.AND.EX P2, PT, RZ, UR57, PT, P2 ;  /* 0x00000039ff007c0c */ /* 0x000fe6000bf45320 */
[----:B------:R-:W-:Y:S01]  /*6c70*/  @!P1 PLOP3.LUT P0, PT, P4, PT, PT, 0x80, 0x8 ;  /* 0x000000000008981c */ /* 0x000fe2000270f070 */
[----:B------:R-:W-:Y:S01]  /*6c80*/  @!UPT UIADD3 URZ, UPT, UPT, URZ, URZ, URZ ;  /* 0x000000fffffff290 */ /* 0x000fe2000fffe0ff */
[----:B------:R-:W-:Y:S11]  /*6c90*/  @!P4 BRA `(.L_x_119) ;  /* 0x000000000030c947 */ /* 0x000ff60003800000 */
[----:B------:R-:W-:Y:S01]  /*6ca0*/  ISETP.NE.U32.AND P3, PT, R74, RZ, PT ;  /* 0x000000ff4a00720c */ /* 0x000fe20003f65070 */
[----:B------:R-:W1:Y:S01]  /*6cb0*/  LDCU.64 UR4, c[0x0][0x358] ;  /* 0x00006b00ff0477ac */ /* 0x000e620008000a00 */
[----:B------:R-:W-:Y:S02]  /*6cc0*/  IMAD.MOV.U32 R80, RZ, RZ, 0x1 ;  /* 0x00000001ff507424 */ /* 0x000fe400078e00ff */
[----:B------:R-:W-:Y:S11]  /*6cd0*/  ISETP.NE.AND.EX P3, PT, R75, RZ, PT, P3 ;  /* 0x000000ff4b00720c */ /* 0x000ff60003f65330 */
[----:B------:R-:W-:Y:S02]  /*6ce0*/  @!UPT UIADD3 URZ, UPT, UPT, URZ, URZ, URZ ;  /* 0x000000fffffff290 */ /* 0x000fe4000fffe0ff */
[----:B------:R-:W3:Y:S01]  /*6cf0*/  @P3 LDC.64 R2, c[0x0][0x888] ;  /* 0x00022200ff023b82 */ /* 0x000ee20000000a00 */
[----:B--2---:R-:W-:Y:S04]  /*6d00*/  @P3 IMAD R0, R76, UR36, RZ ;  /* 0x000000244c003c24 */ /* 0x004fe8000f8e02ff */
[----:B---3--:R-:W-:Y:S04]  /*6d10*/  @P3 IMAD.WIDE R2, R0, 0x4, R2 ;  /* 0x0000000400023825 */ /* 0x008fe800078e0202 */
[----:B------:R-:W-:Y:S01]  /*6d20*/  HFMA2 R0, -RZ, RZ, 0, 5.9604644775390625e-08 ;  /* 0x00000001ff007431 */ /* 0x000fe200000001ff */
[----:B-1---5:R1:W5:Y:S04]  /*6d30*/  @P3 LDG.E R40, desc[UR4][R2.64] ;  /* 0x0000000402283981 */ /* 0x022368000c1e1900 */
[----:B------:R-:W-:Y:S01]  /*6d40*/  @!P3 PRMT R80, R0, 0x7610, R80 ;  /* 0x000076100050b816 */ /* 0x000fe20000000050 */
[----:B-1----:R-:W3:Y:S06]  /*6d50*/  @!P3 LDC R40, c[0x0][0x880] ;  /* 0x00022000ff28bb82 */ /* 0x002eec0000000800 */
.L_x_119:
[----:B------:R-:W-:Y:S05]  /*6d60*/  @!P5 BRA `(.L_x_120) ;  /* 0x000000000024d947 */ /* 0x000fea0003800000 */
[----:B------:R-:W-:Y:S01]  /*6d70*/  ISETP.NE.U32.AND P3, PT, R70, RZ, PT ;  /* 0x000000ff4600720c */ /* 0x000fe20003f65070 */
[----:B------:R-:W1:Y:S03]  /*6d80*/  LDCU.64 UR4, c[0x0][0x358] ;  /* 0x00006b00ff0477ac */ /* 0x000e660008000a00 */
[----:B------:R-:W-:Y:S11]  /*6d90*/  ISETP.NE.AND.EX P3, PT, R71, RZ, PT, P3 ;  /* 0x000000ff4700720c */ /* 0x000ff60003f65330 */
[----:B------:R-:W-:Y:S02]  /*6da0*/  @!UPT UIADD3 URZ, UPT, UPT, URZ, URZ, URZ ;  /* 0x000000fffffff290 */ /* 0x000fe4000fffe0ff */
[----:B------:R-:W4:Y:S01]  /*6db0*/  @P3 LDC.64 R2, c[0x0][0x8a8] ;  /* 0x00022a00ff023b82 */ /* 0x000f220000000a00 */
[----:B--2---:R-:W-:Y:S04]  /*6dc0*/  @P3 IMAD R0, R72, UR36, RZ ;  /* 0x0000002448003c24 */ /* 0x004fe8000f8e02ff */
[----:B----4-:R-:W-:Y:S05]  /*6dd0*/  @P3 IMAD.WIDE R2, R0, 0x4, R2 ;  /* 0x0000000400023825 */ /* 0x010fea00078e0202 */
[----:B-1---5:R1:W5:Y:S02]  /*6de0*/  @P3 LDG.E R38, desc[UR4][R2.64] ;  /* 0x0000000402263981 */ /* 0x022364000c1e1900 */
[----:B-1----:R-:W4:Y:S02]  /*6df0*/  @!P3 LDC R38, c[0x0][0x8a0] ;  /* 0x00022800ff26bb82 */ /* 0x002f240000000800 */
.L_x_120:
[----:B---3-5:R-:W-:Y:S01]  /*6e00*/  ISETP.NE.AND P3, PT, R40, RZ, PT ;  /* 0x000000ff2800720c */ /* 0x028fe20003f65270 */
[----:B------:R-:W-:Y:S01]  /*6e10*/  BSSY B1, `(.L_x_121) ;  /* 0x000003f000017945 */ /* 0x000fe20003800000 */
[----:B------:R-:W-:Y:S01]  /*6e20*/  SEL R2, RZ, 0xffffffff, P2 ;  /* 0xffffffffff027807 */ /* 0x000fe20001000000 */
[----:B------:R-:W-:Y:S01]  /*6e30*/  IMAD.MOV.U32 R52, RZ, RZ, 0x1 ;  /* 0x00000001ff347424 */ /* 0x000fe200078e00ff */
[----:B--2---:R-:W-:Y:S01]  /*6e40*/  @!P1 SEL R0, RZ, 0xffffffff, P3 ;  /* 0xffffffffff009807 */ /* 0x004fe20001800000 */
[----:B------:R-:W-:Y:S01]  /*6e50*/  IMAD R39, R36, 0x80, R37 ;  /* 0x0000008024277824 */ /* 0x000fe200078e0225 */
[----:B------:R-:W-:Y:S02]  /*6e60*/  LOP3.LUT P2, RZ, R80, 0xff, RZ, 0xc0, !PT ;  /* 0x000000ff50ff7812 */ /* 0x000fe4000784c0ff */
[----:B------:R-:W-:Y:S02]  /*6e70*/  CS2R R50, SRZ ;  /* 0x0000000000327805 */ /* 0x000fe4000001ff00 */
[----:B------:R-:W-:Y:S02]  /*6e80*/  LEA R3, R86, UR43, 0x3 ;  /* 0x0000002b56037c11 */ /* 0x000fe4000f8e18ff */
[----:B------:R-:W-:Y:S02]  /*6e90*/  CS2R R48, SRZ ;  /* 0x0000000000307805 */ /* 0x000fe4000001ff00 */
[----:B------:R-:W-:Y:S02]  /*6ea0*/  @P0 SEL R0, R2, R0, !P2 ;  /* 0x0000000002000207 */ /* 0x000fe40005000000 */
[----:B------:R-:W-:Y:S02]  /*6eb0*/  CS2R R46, SRZ ;  /* 0x00000000002e7805 */ /* 0x000fe4000001ff00 */
[----:B------:R-:W-:Y:S02]  /*6ec0*/  LEA R83, R36, UR43, 0x3 ;  /* 0x0000002b24537c11 */ /* 0x000fe4000f8e18ff */
[----:B------:R-:W-:Y:S02]  /*6ed0*/  CS2R R44, SRZ ;  /* 0x00000000002c7805 */ /* 0x000fe4000001ff00 */
[----:B------:R-:W-:Y:S02]  /*6ee0*/  @!P1 LOP3.LUT R0, R0, 0x1, RZ, 0xc0, !PT ;  /* 0x0000000100009812 */ /* 0x000fe400078ec0ff */
[----:B------:R-:W-:Y:S02]  /*6ef0*/  SHF.L.U32 R4, R88, 0x1f, RZ ;  /* 0x0000001f58047819 */ /* 0x000fe400000006ff */
[----:B------:R-:W-:Y:S04]  /*6f00*/  ISETP.NE.U32.OR P6, PT, R0, 0x1, P1 ;  /* 0x000000010000780c */ /* 0x000fe80000fc5470 */
[----:B------:R-:W-:Y:S09]  /*6f10*/  P2R R60, PR, RZ, 0x40 ;  /* 0x00000040ff3c7803 */ /* 0x000ff20000000000 */
[----:B------:R-:W-:Y:S04]  /*6f20*/  @P6 SHF.L.U32 R0, R85, 0x1f, RZ ;  /* 0x0000001f55006819 */ /* 0x000fe800000006ff */
[----:B------:R1:W2:Y:S01]  /*6f30*/  @P6 SYNCS.PHASECHK.TRANS64.TRYWAIT P1, [R3+URZ+0x100], R0 ;  /* 0x00010000030065a7 */ /* 0x0002a200080211ff */
[----:B------:R3:W3:Y:S01]  /*6f40*/  SYNCS.PHASECHK.TRANS64.TRYWAIT P0, [R83+URZ+0x170], R4 ;  /* 0x00017004530075a7 */ /* 0x0006e200080011ff */
[----:B-1----:R-:W-:Y:S04]  /*6f50*/  SEL R0, RZ, 0xffffffff, P3 ;  /* 0xffffffffff007807 */ /* 0x002fe80001800000 */
[----:B------:R-:W-:Y:S04]  /*6f60*/  @P4 SEL R0, R2, R0, !P2 ;  /* 0x0000000002004207 */ /* 0x000fe80005000000 */
[----:B------:R-:W-:Y:S04]  /*6f70*/  LOP3.LUT R0, R0, 0x1, RZ, 0xc0, !PT ;  /* 0x0000000100007812 */ /* 0x000fe800078ec0ff */
[----:B------:R-:W-:Y:S04]  /*6f80*/  ISETP.NE.U32.AND P5, PT, R0, 0x1, PT ;  /* 0x000000010000780c */ /* 0x000fe80003fa5070 */
[----:B------:R-:W-:Y:S02]  /*6f90*/  P2R R53, PR, RZ, 0x20 ;  /* 0x00000020ff357803 */ /* 0x000fe40000000000 */
[----:B--2---:R-:W-:Y:S01]  /*6fa0*/  @P6 SEL R52, RZ, 0x1, !P1 ;  /* 0x00000001ff346807 */ /* 0x004fe20004800000 */
[----:B---3--:R-:W-:Y:S06]  /*6fb0*/  @!P6 BRA `(.L_x_122) ;  /* 0x000000000090e947 */ /* 0x008fec0003800000 */
[----:B------:R-:W-:Y:S01]  /*6fc0*/  @P5 IMAD R5, R86, 0x1000, R78 ;  /* 0x0000100056055824 */ /* 0x000fe200078e024e */
[----:B------:R-:W-:Y:S01]  /*6fd0*/  LOP3.LUT P6, RZ, R79, 0x80, RZ, 0xc0, !PT ;  /* 0x000000804fff7812 */ /* 0x000fe200078cc0ff */
[----:B------:R-:W-:Y:S01]  /*6fe0*/  BSSY B0, `(.L_x_123) ;  /* 0x000000f000007945 */ /* 0x000fe20003800000 */
[----:B------:R-:W-:Y:S01]  /*6ff0*/  ISETP.NE.AND P2, PT, R52, RZ, PT ;  /* 0x000000ff3400720c */ /* 0x000fe20003f45270 */
[----:B------:R-:W-:Y:S01]  /*7000*/  @P5 VIADD R0, R5, UR43 ;  /* 0x0000002b05005c36 */ /* 0x000fe20008000000 */
[----:B------:R-:W-:Y:S02]  /*7010*/  PLOP3.LUT P1, PT, PT, PT, PT, 0x8, 0x80 ;  /* 0x000000000080781c */ /* 0x000fe40003f2e170 */
[----:B------:R-:W-:Y:S02]  /*7020*/  CS2R R46, SRZ ;  /* 0x00000000002e7805 */ /* 0x000fe4000001ff00 */
[----:B------:R-:W-:Y:S01]  /*7030*/  @P5 PLOP3.LUT P1, PT, P6, PT, PT, 0x80, 0x8 ;  /* 0x000000000008581c */ /* 0x000fe2000372f070 */
[C---:B------:R-:W-:Y:S01]  /*7040*/  @P5 VIADD R2, R0.reuse, 0x10 ;  /* 0x0000001000025836 */ /* 0x040fe20000000000 */
[----:B------:R-:W-:Y:S02]  /*7050*/  CS2R R44, SRZ ;  /* 0x00000000002c7805 */ /* 0x000fe4000001ff00 */
[----:B------:R-:W-:Y:S02]  /*7060*/  CS2R R50, SRZ ;  /* 0x0000000000327805 */ /* 0x000fe4000001ff00 */
[----:B------:R-:W-:Y:S07]  /*7070*/  CS2R R48, SRZ ;  /* 0x0000000000307805 */ /* 0x000fee000001ff00 */
[----:B------:R-:W-:Y:S01]  /*7080*/  @P1 VIADD R2, R0, 0xfffffff0 ;  /* 0xfffffff000021836 */ /* 0x000fe20000000000 */
[----:B------:R-:W-:Y:S06]  /*7090*/  @P2 BRA `(.L_x_124) ;  /* 0x00000000000c2947 */ /* 0x000fec0003800000 */
[----:B------:R-:W-:Y:S04]  /*70a0*/  SHF.L.U32 R0, R85, 0x1f, RZ ;  /* 0x0000001f55007819 */ /* 0x000fe800000006ff */
[----:B------:R-:W1:Y:S02]  /*70b0*/  SYNCS.PHASECHK.TRANS64.TRYWAIT P1, [R3+URZ+0x100], R0 ;  /* 0x00010000030075a7 */ /* 0x000e6400080211ff */
[----:B-1----:R-:W-:Y:S05]  /*70c0*/  @!P1 BRA `(.L_x_125) ;  /* 0x0000004400d09947 */ /* 0x002fea0003800000 */
.L_x_124:
[----:B------:R-:W-:Y:S05]  /*70d0*/  BSYNC B0 ;  /* 0x0000000000007941 */ /* 0x000fea0003800000 */
.L_x_123:
[----:B------:R-:W-:Y:S01]  /*70e0*/  ISETP.NE.AND P1, PT, R53, RZ, PT ;  /* 0x000000ff3500720c */ /* 0x000fe20003f25270 */
[----:B-1----:R-:W-:Y:S02]  /*70f0*/  VIADD R3, R3, 0x120 ;  /* 0x0000012003037836 */ /* 0x002fe40000000000 */
[----:B------:R-:W-:Y:S02]  /*7100*/  IMAD.U32 R0, RZ, RZ, UR46 ;  /* 0x0000002eff007e24 */ /* 0x000fe4000f8e00ff */
[----:B------:R-:W-:Y:S03]  /*7110*/  VIADD R86, R86, 0x1 ;  /* 0x0000000156567836 */ /* 0x000fe60000000000 */
[----:B------:R-:W-:Y:S05]  /*7120*/  PRMT R0, R0, 0x654, R3 ;  /* 0x0000065400007816 */ /* 0x000fea0000000003 */
[----:B------:R1:W2:Y:S04]  /*7130*/  @P1 LDS.128 R44, [R5+UR43+0x300] ;  /* 0x0003002b052c1984 */ /* 0x0002a80008000c00 */
[----:B------:R1:W3:Y:S01]  /*7140*/  @P1 LDS.128 R48, [R2+0x300] ;  /* 0x0003000002301984 */ /* 0x0002e20000000c00 */
[C---:B------:R-:W-:Y:S01]  /*7150*/  ISETP.NE.AND P1, PT, R86.reuse, 0x4, PT ;  /* 0x000000045600780c */ /* 0x040fe20003f25270 */
[----:B------:R-:W-:Y:S01]  /*7160*/  @!PT LDS RZ, [RZ] ;  /* 0x00000000fffff984 */ /* 0x000fe20000000800 */
[----:B------:R-:W-:Y:S01]  /*7170*/  @!PT LDS RZ, [RZ] ;  /* 0x00000000fffff984 */ /* 0x000fe20000000800 */
[----:B------:R-:W-:Y:S01]  /*7180*/  @!PT LDS RZ, [RZ] ;  /* 0x00000000fffff984 */ /* 0x000fe20000000800 */
[----:B------:R-:W-:Y:S01]  /*7190*/  @!PT LDS RZ, [RZ] ;  /* 0x00000000fffff984 */ /* 0x000fe20000000800 */
[----:B------:R5:W-:Y:S06]  /*71a0*/  MEMBAR.ALL.CTA ;  /* 0x0000000000007992 */ /* 0x000bec0000008000 */
[----:B-----5:R-:W5:Y:S01]  /*71b0*/  FENCE.VIEW.ASYNC.S ;  /* 0x00000000000073c6 */ /* 0x020f620000000000 */
[----:B------:R-:W-:Y:S01]  /*71c0*/  SEL R86, R86, RZ, P1 ;  /* 0x000000ff56567207 */ /* 0x000fe20000800000 */
[----:B-----5:R5:W-:Y:S02]  /*71d0*/  SYNCS.ARRIVE.TRANS64.RED.A1T0 RZ, [R0+URZ], RZ ;  /* 0x000000ff00ff79a7 */ /* 0x020be400081004ff */
[----:B-----5:R-:W-:Y:S04]  /*71e0*/  SEL R0, RZ, 0x1, P1 ;  /* 0x00000001ff007807 */ /* 0x020fe80000800000 */
[----:B-12---:R-:W-:Y:S02]  /*71f0*/  LOP3.LUT R85, R85, R0, RZ, 0x3c, !PT ;  /* 0x0000000055557212 */ /* 0x006fe400078e3cff */
.L_x_122:
[----:B------:R-:W-:Y:S05]  /*7200*/  BSYNC B1 ;  /* 0x0000000000017941 */ /* 0x000fea0003800000 */
.L_x_121:
[----:B------:R-:W-:Y:S04]  /*7210*/  SHF.R.U32.HI R0, RZ, 0x15, R39 ;  /* 0x00000015ff007819 */ /* 0x000fe80000011627 */
[----:B------:R-:W-:Y:S01]  /*7220*/  LOP3.LUT P1, RZ, R0, 0x3, R81, 0x48, !PT ;  /* 0x0000000300ff7812 */ /* 0x000fe20007824851 */
[----:B------:R-:W-:Y:S01]  /*7230*/  @!UPT UIADD3 URZ, UPT, UPT, URZ, URZ, URZ ;  /* 0x000000fffffff290 */ /* 0x000fe2000fffe0ff */
[----:B------:R-:W-:Y:S11]  /*7240*/  @P0 BRA `(.L_x_126) ;  /* 0x0000000000080947 */ /* 0x000ff60003800000 */
[----:B------:R-:W1:Y:S02]  /*7250*/  SYNCS.PHASECHK.TRANS64.TRYWAIT P0, [R83+URZ+0x170], R4 ;  /* 0x00017004530075a7 */ /* 0x000e6400080011ff */
[----:B-1----:R-:W-:Y:S05]  /*7260*/  @!P0 BRA `(.L_x_127) ;  /* 0x00000044007c8947 */ /* 0x002fea0003800000 */
.L_x_126:
[----:B------:R-:W-:Y:S05]  /*7270*/  @!P1 BRA `(.L_x_128) ;  /* 0x0000000000409947 */ /* 0x000fea0003800000 */
[----:B------:R-:W2:Y:S01]  /*7280*/  LDCU.64 UR8, c[0x4][0x78] ;  /* 0x01000f00ff0877ac */ /* 0x000ea20008000a00 */
[----:B------:R-:W-:Y:S01]  /*7290*/  MOV R3, 0x0 ;  /* 0x0000000000037802 */ /* 0x000fe20000000f00 */
[----:B------:R-:W-:Y:S02]  /*72a0*/  HFMA2 R12, -RZ, RZ, 0, 5.9604644775390625e-08 ;  /* 0x00000001ff0c7431 */ /* 0x000fe400000001ff */
[----:B------:R-:W-:Y:S02]  /*72b0*/  IMAD.MOV.U32 R8, RZ, RZ, 0x192 ;  /* 0x00000192ff087424 */ /* 0x000fe400078e00ff */
[----:B------:R-:W-:Y:S01]  /*72c0*/  IMAD.MOV.U32 R13, RZ, RZ, RZ ;  /* 0x000000ffff0d7224 */ /* 0x000fe200078e00ff */
[----:B------:R-:W5:Y:S01]  /*72d0*/  LDCU.64 UR6, c[0x4][0x80] ;  /* 0x01001000ff0677ac */ /* 0x000f620008000a00 */
[----:B------:R-:W3:Y:S01]  /*72e0*/  LDC.64 R2, c[0x4][R3] ;  /* 0x0100000003027b82 */ /* 0x000ee20000000a00 */
[----:B------:R-:W4:Y:S01]  /*72f0*/  LDCU.64 UR4, c[0x4][0x18] ;  /* 0x01000300ff0477ac */ /* 0x000f220008000a00 */
[----:B--2---:R-:W-:Y:S01]  /*7300*/  MOV R5, UR9 ;  /* 0x0000000900057c02 */ /* 0x004fe20008000f00 */
[----:B-1----:R-:W-:Y:S01]  /*7310*/  IMAD.U32 R4, RZ, RZ, UR8 ;  /* 0x00000008ff047e24 */ /* 0x002fe2000f8e00ff */
[----:B-----5:R-:W-:Y:S01]  /*7320*/  MOV R7, UR7 ;  /* 0x0000000700077c02 */ /* 0x020fe20008000f00 */
[----:B------:R-:W-:Y:S01]  /*7330*/  IMAD.U32 R6, RZ, RZ, UR6 ;  /* 0x00000006ff067e24 */ /* 0x000fe2000f8e00ff */
[----:B----4-:R-:W-:Y:S01]  /*7340*/  MOV R11, UR5 ;  /* 0x00000005000b7c02 */ /* 0x010fe20008000f00 */
[----:B------:R-:W-:Y:S02]  /*7350*/  IMAD.U32 R10, RZ, RZ, UR4 ;  /* 0x00000004ff0a7e24 */ /* 0x000fe4000f8e00ff */
[----:B------:R-:W-:Y:S07]  /*7360*/  LEPC R20, `(.L_x_128) ;  /* 0x000000001014794e */ /* 0x000fee0000000000 */
[----:B---3--:R-:W-:Y:S05]  /*7370*/  CALL.ABS.NOINC R2 ;  /* 0x0000000002007343 */ /* 0x008fea0003c00000 */
.L_x_128:
[----:B------:R-:W-:Y:S01]  /*7380*/  IMAD.U32 R42, R45, 0x10000, RZ ;  /* 0x000100002d2a7824 */ /* 0x000fe200078e00ff */
[C---:B------:R-:W-:Y:S01]  /*7390*/  SHF.L.U32 R2, R44.reuse, 0x10, RZ ;  /* 0x000000102c027819 */ /* 0x040fe200000006ff */
[----:B------:R-:W-:Y:S05]  /*73a0*/  WARPSYNC.ALL ;  /* 0x0000000000007948 */ /* 0x000fea0003800000 */
[----:B------:R-:W-:Y:S01]  /*73b0*/  R2UR UR4, R39 ;  /* 0x00000000270472ca */ /* 0x000fe200000e0000 */
[----:B------:R-:W-:Y:S01]  /*73c0*/  HFMA2 R54, -RZ, RZ, 0, 9.5367431640625e-07 ;  /* 0x00000010ff367431 */ /* 0x000fe200000001ff */
[C---:B------:R-:W-:Y:S01]  /*73d0*/  PRMT R3, R44.reuse, 0x8880, RZ ;  /* 0x000088802c037816 */ /* 0x040fe200000000ff */
[----:B------:R-:W-:Y:S01]  /*73e0*/  BSSY.RECONVERGENT B0, `(.L_x_129) ;  /* 0x00000a1000007945 */ /* 0x000fe20003800200 */
[----:B------:R-:W-:Y:S02]  /*73f0*/  SHF.L.U32 R41, R44, 0x8, RZ ;  /* 0x000000082c297819 */ /* 0x000fe400000006ff */
[----:B------:R-:W-:Y:S02]  /*7400*/  IADD3 R55, PT, PT, R78, UR43, RZ ;  /* 0x0000002b4e377c10 */ /* 0x000fe4000fffe0ff */
[----:B------:R-:W-:Y:S02]  /*7410*/  LOP3.LUT P5, RZ, R79, 0x80, RZ, 0xc0, !PT ;  /* 0x000000804fff7812 */ /* 0x000fe400078ac0ff */
[----:B------:R-:W-:Y:S02]  /*7420*/  ISETP.NE.AND P0, PT, R90, RZ, PT ;  /* 0x000000ff5a00720c */ /* 0x000fe40003f05270 */
[----:B------:R-:W-:Y:S01]  /*7430*/  SEL R54, R54, 0xfffffff0, !P5 ;  /* 0xfffffff036367807 */ /* 0x000fe20006800000 */
[----:B-1----:R-:W4:Y:S01]  /*7440*/  LDTM.x32 R4, tmem[UR4] ;  /* 0x00000004000479ee */ /* 0x002f2200082c0000 */
[----:B------:R-:W-:Y:S02]  /*7450*/  ISETP.NE.AND P6, PT, R60, RZ, PT ;  /* 0x000000ff3c00720c */ /* 0x000fe40003fc5270 */
[----:B------:R-:W-:Y:S01]  /*7460*/  IADD3 R91, PT, PT, R55, R54, RZ ;  /* 0x00000036375b7210 */ /* 0x000fe20007ffe0ff */
[C---:B----4-:R-:W-:Y:S01]  /*7470*/  IMAD R0, R38.reuse, R4, RZ ;  /* 0x0000000426007224 */ /* 0x050fe200078e02ff */
[----:B------:R-:W-:Y:S01]  /*7480*/  SHF.R.S32.HI R4, RZ, 0x18, R2 ;  /* 0x00000018ff047819 */ /* 0x000fe20000011402 */
[C---:B------:R-:W-:Y:S01]  /*7490*/  IMAD R2, R38.reuse, R5, RZ ;  /* 0x0000000526027224 */ /* 0x040fe200078e02ff */
[----:B------:R-:W-:Y:S01]  /*74a0*/  SHF.R.S32.HI R5, RZ, 0x18, R41 ;  /* 0x00000018ff057819 */ /* 0x000fe20000011429 */
[----:B------:R-:W-:Y:S01]  /*74b0*/  IMAD R0, R3, R40, R0 ;  /* 0x0000002803007224 */ /* 0x000fe200078e0200 */
[----:B------:R-:W-:Y:S01]  /*74c0*/  PRMT R41, R45, 0x8880, RZ ;  /* 0x000088802d297816 */ /* 0x000fe200000000ff */
[----:B------:R-:W-:Y:S02]  /*74d0*/  IMAD R3, R38, R6, RZ ;  /* 0x0000000626037224 */ /* 0x000fe400078e02ff */
[-C--:B------:R-:W-:Y:S01]  /*74e0*/  IMAD R2, R4, R40.reuse, R2 ;  /* 0x0000002804027224 */ /* 0x080fe200078e0202 */
[----:B------:R-:W-:Y:S01]  /*74f0*/  SHF.R.S32.HI R4, RZ, 0x18, R44 ;  /* 0x00000018ff047819 */ /* 0x000fe2000001142c */
[C---:B------:R-:W-:Y:S02]  /*7500*/  IMAD R7, R38.reuse, R7, RZ ;  /* 0x0000000726077224 */ /* 0x040fe400078e02ff */
[-C--:B------:R-:W-:Y:S02]  /*7510*/  IMAD R3, R5, R40.reuse, R3 ;  /* 0x0000002805037224 */ /* 0x080fe400078e0203 */
[----:B------:R-:W-:Y:S02]  /*7520*/  IMAD R5, R38, R9, RZ ;  /* 0x0000000926057224 */ /* 0x000fe400078e02ff */
[----:B------:R-:W-:Y:S02]  /*7530*/  IMAD R7, R4, R40, R7 ;  /* 0x0000002804077224 */ /* 0x000fe400078e0207 */
[C---:B------:R-:W-:Y:S02]  /*7540*/  IMAD R9, R38.reuse, R13, RZ ;  /* 0x0000000d26097224 */ /* 0x040fe400078e02ff */
[C---:B------:R-:W-:Y:S01]  /*7550*/  IMAD R4, R38.reuse, R8, RZ ;  /* 0x0000000826047224 */ /* 0x040fe200078e02ff */
[----:B------:R-:W-:Y:S01]  /*7560*/  I2IP.S8.S32.SAT R56, R7, R3, RZ ;  /* 0x0000000307387239 */ /* 0x000fe200000014ff */
[C---:B------:R-:W-:Y:S01]  /*7570*/  IMAD R13, R38.reuse, R17, RZ ;  /* 0x00000011260d7224 */ /* 0x040fe200078e02ff */
[----:B------:R-:W-:Y:S01]  /*7580*/  SHF.R.S32.HI R7, RZ, 0x18, R45 ;  /* 0x00000018ff077819 */ /* 0x000fe2000001142d */
[----:B------:R-:W-:Y:S01]  /*7590*/  IMAD R8, R38, R12, RZ ;  /* 0x0000000c26087224 */ /* 0x000fe200078e02ff */
[----:B------:R-:W-:Y:S01]  /*75a0*/  I2IP.S8.S32.SAT R56, R2, R0, R56 ;  /* 0x0000000002387239 */ /* 0x000fe20000001438 */
[C---:B------:R-:W-:Y:S01]  /*75b0*/  IMAD R17, R38.reuse, R21, RZ ;  /* 0x0000001526117224 */ /* 0x040fe200078e02ff */
[----:B------:R-:W-:Y:S01]  /*75c0*/  SHF.R.S32.HI R2, RZ, 0x18, R46 ;  /* 0x00000018ff027819 */ /* 0x000fe2000001142e */
[----:B------:R-:W-:Y:S01]  /*75d0*/  IMAD R12, R38, R16, RZ ;  /* 0x00000010260c7224 */ /* 0x000fe200078e02ff */
[----:B------:R-:W-:Y:S01]  /*75e0*/  SHF.L.U32 R0, R46, 0x8, RZ ;  /* 0x000000082e007819 */ /* 0x000fe200000006ff */
[C---:B------:R-:W-:Y:S02]  /*75f0*/  IMAD R21, R38.reuse, R25, RZ ;  /* 0x0000001926157224 */ /* 0x040fe400078e02ff */
[C---:B------:R-:W-:Y:S01]  /*7600*/  IMAD R16, R38.reuse, R20, RZ ;  /* 0x0000001426107224 */ /* 0x040fe200078e02ff */
[----:B------:R-:W-:Y:S01]  /*7610*/  SHF.R.S32.HI R0, RZ, 0x18, R0 ;  /* 0x00000018ff007819 */ /* 0x000fe20000011400 */
[C---:B------:R-:W-:Y:S02]  /*7620*/  IMAD R25, R38.reuse, R29, RZ ;  /* 0x0000001d26197224 */ /* 0x040fe400078e02ff */
[C---:B------:R-:W-:Y:S02]  /*7630*/  IMAD R20, R38.reuse, R24, RZ ;  /* 0x0000001826147224 */ /* 0x040fe400078e02ff */
[C---:B------:R-:W-:Y:S01]  /*7640*/  IMAD R29, R38.reuse, R33, RZ ;  /* 0x00000021261d7224 */ /* 0x040fe200078e02ff */
[----:B------:R-:W-:Y:S01]  /*7650*/  SHF.L.U32 R33, R45, 0x8, RZ ;  /* 0x000000082d217819 */ /* 0x000fe200000006ff */
[C---:B------:R-:W-:Y:S02]  /*7660*/  IMAD R24, R38.reuse, R28, RZ ;  /* 0x0000001c26187224 */ /* 0x040fe400078e02ff */
[C---:B------:R-:W-:Y:S01]  /*7670*/  IMAD R28, R38.reuse, R32, RZ ;  /* 0x00000020261c7224 */ /* 0x040fe200078e02ff */
[----:B------:R-:W-:Y:S01]  /*7680*/  SHF.R.S32.HI R32, RZ, 0x18, R42 ;  /* 0x00000018ff207819 */ /* 0x000fe2000001142a */
[----:B------:R-:W-:Y:S01]  /*7690*/  IMAD R4, R41, R40, R4 ;  /* 0x0000002829047224 */ /* 0x000fe200078e0204 */
[----:B------:R-:W-:Y:S01]  /*76a0*/  SHF.R.S32.HI R3, RZ, 0x18, R33 ;  /* 0x00000018ff037819 */ /* 0x000fe20000011421 */
[----:B------:R-:W-:Y:S01]  /*76b0*/  IMAD R6, R38, R10, RZ ;  /* 0x0000000a26067224 */ /* 0x000fe200078e02ff */
[----:B------:R-:W-:Y:S01]  /*76c0*/  PRMT R33, R46, 0x8880, RZ ;  /* 0x000088802e217816 */ /* 0x000fe200000000ff */
[-C--:B------:R-:W-:Y:S01]  /*76d0*/  IMAD R5, R32, R40.reuse, R5 ;  /* 0x0000002820057224 */ /* 0x080fe200078e0205 */
[----:B------:R-:W-:Y:S01]  /*76e0*/  SHF.L.U32 R32, R46, 0x10, RZ ;  /* 0x000000102e207819 */ /* 0x000fe200000006ff */
[C---:B------:R-:W-:Y:S02]  /*76f0*/  IMAD R11, R38.reuse, R11, RZ ;  /* 0x0000000b260b7224 */ /* 0x040fe400078e02ff */
[-C--:B------:R-:W-:Y:S02]  /*7700*/  IMAD R6, R3, R40.reuse, R6 ;  /* 0x0000002803067224 */ /* 0x080fe400078e0206 */
[----:B------:R-:W-:Y:S01]  /*7710*/  IMAD R11, R7, R40, R11 ;  /* 0x00000028070b7224 */ /* 0x000fe200078e020b */
[----:B------:R-:W-:Y:S01]  /*7720*/  SHF.R.S32.HI R7, RZ, 0x18, R32 ;  /* 0x00000018ff077819 */ /* 0x000fe20000011420 */
[----:B------:R-:W-:Y:S02]  /*7730*/  IMAD.MOV.U32 R3, RZ, RZ, R33 ;  /* 0x000000ffff037224 */ /* 0x000fe400078e0021 */
[----:B------:R-:W-:Y:S01]  /*7740*/  IMAD R10, R38, R14, RZ ;  /* 0x0000000e260a7224 */ /* 0x000fe200078e02ff */
[----:B------:R-:W-:Y:S01]  /*7750*/  I2IP.S8.S32.SAT R11, R11, R6, RZ ;  /* 0x000000060b0b7239 */ /* 0x000fe200000014ff */
[-C--:B------:R-:W-:Y:S01]  /*7760*/  IMAD R8, R3, R40.reuse, R8 ;  /* 0x0000002803087224 */ /* 0x080fe200078e0208 */
[----:B------:R-:W-:Y:S01]  /*7770*/  SHF.L.U32 R3, R47, 0x10, RZ ;  /* 0x000000102f037819 */ /* 0x000fe200000006ff */
[-C--:B------:R-:W-:Y:S01]  /*7780*/  IMAD R9, R7, R40.reuse, R9 ;  /* 0x0000002807097224 */ /* 0x080fe200078e0209 */
[C---:B------:R-:W-:Y:S01]  /*7790*/  PRMT R7, R47.reuse, 0x8880, RZ ;  /* 0x000088802f077816 */ /* 0x040fe200000000ff */
[----:B------:R-:W-:Y:S01]  /*77a0*/  IMAD R10, R0, R40, R10 ;  /* 0x00000028000a7224 */ /* 0x000fe200078e020a */
[----:B------:R-:W-:Y:S01]  /*77b0*/  SHF.R.S32.HI R3, RZ, 0x18, R3 ;  /* 0x00000018ff037819 */ /* 0x000fe20000011403 */
[----:B------:R-:W-:Y:S01]  /*77c0*/  IMAD R15, R38, R15, RZ ;  /* 0x0000000f260f7224 */ /* 0x000fe200078e02ff */
[----:B------:R-:W-:Y:S01]  /*77d0*/  MOV R0, R7 ;  /* 0x0000000700007202 */ /* 0x000fe20000000f00 */
[----:B------:R-:W-:Y:S01]  /*77e0*/  IMAD.SHL.U32 R6, R47, 0x100, RZ ;  /* 0x000001002f067824 */ /* 0x000fe200078e00ff */
[----:B------:R-:W-:Y:S01]  /*77f0*/  I2IP.S8.S32.SAT R57, R5, R4, R11 ;  /* 0x0000000405397239 */ /* 0x000fe2000000140b */
[-C--:B------:R-:W-:Y:S01]  /*7800*/  IMAD R15, R2, R40.reuse, R15 ;  /* 0x00000028020f7224 */ /* 0x080fe200078e020f */
[----:B------:R-:W-:Y:S01]  /*7810*/  SHF.R.S32.HI R2, RZ, 0x18, R47 ;  /* 0x00000018ff027819 */ /* 0x000fe2000001142f */
[----:B------:R-:W-:Y:S01]  /*7820*/  IMAD R12, R0, R40, R12 ;  /* 0x00000028000c7224 */ /* 0x000fe200078e020c */
[----:B------:R-:W-:Y:S01]  /*7830*/  SHF.R.S32.HI R6, RZ, 0x18, R6 ;  /* 0x00000018ff067819 */ /* 0x000fe20000011406 */
[----:B------:R-:W-:Y:S01]  /*7840*/  IMAD R14, R38, R18, RZ ;  /* 0x00000012260e7224 */ /* 0x000fe200078e02ff */
[----:B---3--:R-:W-:Y:S01]  /*7850*/  PRMT R0, R48, 0x8880, RZ ;  /* 0x0000888030007816 */ /* 0x008fe200000000ff */
[-C--:B------:R-:W-:Y:S01]  /*7860*/  IMAD R13, R3, R40.reuse, R13 ;  /* 0x00000028030d7224 */ /* 0x080fe200078e020d */
[C---:B------:R-:W-:Y:S01]  /*7870*/  SHF.L.U32 R4, R49.reuse, 0x10, RZ ;  /* 0x0000001031047819 */ /* 0x040fe200000006ff */
[----:B------:R-:W-:Y:S01]  /*7880*/  IMAD R19, R38, R19, RZ ;  /* 0x0000001326137224 */ /* 0x000fe200078e02ff */
[C---:B------:R-:W-:Y:S01]  /*7890*/  PRMT R3, R49.reuse, 0x8880, RZ ;  /* 0x0000888031037816 */ /* 0x040fe200000000ff */
[-C--:B------:R-:W-:Y:S01]  /*78a0*/  IMAD R14, R6, R40.reuse, R14 ;  /* 0x00000028060e7224 */ /* 0x080fe200078e020e */
[----:B------:R-:W-:Y:S01]  /*78b0*/  SHF.L.U32 R5, R49, 0x8, RZ ;  /* 0x0000000831057819 */ /* 0x000fe200000006ff */
[-C--:B------:R-:W-:Y:S01]  /*78c0*/  IMAD R19, R2, R40.reuse, R19 ;  /* 0x0000002802137224 */ /* 0x080fe200078e0213 */
[----:B------:R-:W-:Y:S01]  /*78d0*/  SHF.L.U32 R2, R48, 0x10, RZ ;  /* 0x0000001030027819 */ /* 0x000fe200000006ff */
[----:B------:R-:W-:Y:S01]  /*78e0*/  IMAD R16, R0, R40, R16 ;  /* 0x0000002800107224 */ /* 0x000fe200078e0210 */
[----:B------:R-:W-:Y:S01]  /*78f0*/  SHF.R.S32.HI R4, RZ, 0x18, R4 ;  /* 0x00000018ff047819 */ /* 0x000fe20000011404 */
[----:B------:R-:W-:Y:S01]  /*7900*/  IMAD.SHL.U32 R0, R48, 0x100, RZ ;  /* 0x0000010030007824 */ /* 0x000fe200078e00ff */
[----:B------:R-:W-:Y:S01]  /*7910*/  SHF.R.S32.HI R2, RZ, 0x18, R2 ;  /* 0x00000018ff027819 */ /* 0x000fe20000011402 */
[C---:B------:R-:W-:Y:S01]  /*7920*/  IMAD R18, R38.reuse, R22, RZ ;  /* 0x0000001626127224 */ /* 0x040fe200078e02ff */
[----:B------:R-:W-:Y:S01]  /*7930*/  I2IP.S8.S32.SAT R10, R15, R10, RZ ;  /* 0x0000000a0f0a7239 */ /* 0x000fe200000014ff */
[----:B------:R-:W-:Y:S01]  /*7940*/  IMAD R23, R38, R23, RZ ;  /* 0x0000001726177224 */ /* 0x000fe200078e02ff */
[----:B------:R-:W-:Y:S01]  /*7950*/  SHF.R.S32.HI R0, RZ, 0x18, R0 ;  /* 0x00000018ff007819 */ /* 0x000fe20000011400 */
[----:B------:R-:W-:Y:S01]  /*7960*/  IMAD R17, R2, R40, R17 ;  /* 0x0000002802117224 */ /* 0x000fe200078e0211 */
[----:B------:R-:W-:Y:S01]  /*7970*/  SHF.R.S32.HI R2, RZ, 0x18, R48 ;  /* 0x00000018ff027819 */ /* 0x000fe20000011430 */
[----:B------:R-:W-:Y:S01]  /*7980*/  IMAD R22, R38, R26, RZ ;  /* 0x0000001a26167224 */ /* 0x000fe200078e02ff */
[----:B------:R-:W-:Y:S01]  /*7990*/  I2IP.S8.S32.SAT R14, R19, R14, RZ ;  /* 0x0000000e130e7239 */ /* 0x000fe200000014ff */
[-C--:B------:R-:W-:Y:S01]  /*79a0*/  IMAD R18, R0, R40.reuse, R18 ;  /* 0x0000002800127224 */ /* 0x080fe200078e0212 */
[----:B------:R-:W-:Y:S01]  /*79b0*/  SHF.R.S32.HI R0, RZ, 0x18, R5 ;  /* 0x00000018ff007819 */ /* 0x000fe20000011405 */
[-C--:B------:R-:W-:Y:S01]  /*79c0*/  IMAD R23, R2, R40.reuse, R23 ;  /* 0x0000002802177224 */ /* 0x080fe200078e0217 */
[----:B------:R-:W-:Y:S01]  /*79d0*/  SHF.R.S32.HI R2, RZ, 0x18, R49 ;  /* 0x00000018ff027819 */ /* 0x000fe20000011431 */
[-C--:B------:R-:W-:Y:S01]  /*79e0*/  IMAD R20, R3, R40.reuse, R20 ;  /* 0x0000002803147224 */ /* 0x080fe200078e0214 */
[----:B------:R-:W-:Y:S01]  /*79f0*/  SHF.L.U32 R3, R50, 0x8, RZ ;  /* 0x0000000832037819 */ /* 0x000fe200000006ff */
[----:B------:R-:W-:Y:S01]  /*7a00*/  IMAD R21, R4, R40, R21 ;  /* 0x0000002804157224 */ /* 0x000fe200078e0215 */
[----:B------:R-:W-:Y:S01]  /*7a10*/  SHF.R.S32.HI R5, RZ, 0x18, R51 ;  /* 0x00000018ff057819 */ /* 0x000fe20000011433 */
[----:B------:R-:W-:Y:S01]  /*7a20*/  IMAD R27, R38, R27, RZ ;  /* 0x0000001b261b7224 */ /* 0x000fe200078e02ff */
[----:B------:R-:W-:Y:S01]  /*7a30*/  SHF.R.S32.HI R3, RZ, 0x18, R3 ;  /* 0x00000018ff037819 */ /* 0x000fe20000011403 */
[----:B------:R-:W-:Y:S01]  /*7a40*/  IMAD.U32 R4, R50, 0x10000, RZ ;  /* 0x0001000032047824 */ /* 0x000fe200078e00ff */
[----:B------:R-:W-:Y:S01]  /*7a50*/  I2IP.S8.S32.SAT R18, R23, R18, RZ ;  /* 0x0000001217127239 */ /* 0x000fe200000014ff */
[-C--:B------:R-:W-:Y:S01]  /*7a60*/  IMAD R22, R0, R40.reuse, R22 ;  /* 0x0000002800167224 */ /* 0x080fe200078e0216 */
[----:B------:R-:W-:Y:S01]  /*7a70*/  PRMT R0, R50, 0x8880, RZ ;  /* 0x0000888032007816 */ /* 0x000fe200000000ff */
[----:B------:R-:W-:Y:S01]  /*7a80*/  IMAD R27, R2, R40, R27 ;  /* 0x00000028021b7224 */ /* 0x000fe200078e021b */
[----:B------:R-:W-:Y:S01]  /*7a90*/  SHF.R.S32.HI R2, RZ, 0x18, R4 ;  /* 0x00000018ff027819 */ /* 0x000fe20000011404 */
[----:B------:R-:W-:Y:S01]  /*7aa0*/  IMAD R26, R38, R30, RZ ;  /* 0x0000001e261a7224 */ /* 0x000fe200078e02ff */
[----:B------:R-:W-:Y:S01]  /*7ab0*/  I2IP.S8.S32.SAT R58, R9, R8, R10 ;  /* 0x00000008093a7239 */ /* 0x000fe2000000140a */
[-C--:B------:R-:W-:Y:S01]  /*7ac0*/  IMAD R24, R0, R40.reuse, R24 ;  /* 0x0000002800187224 */ /* 0x080fe200078e0218 */
[----:B------:R-:W-:Y:S01]  /*7ad0*/  SHF.R.S32.HI R0, RZ, 0x18, R50 ;  /* 0x00000018ff007819 */ /* 0x000fe20000011432 */
[-C--:B------:R-:W-:Y:S01]  /*7ae0*/  IMAD R25, R2, R40.reuse, R25 ;  /* 0x0000002802197224 */ /* 0x080fe200078e0219 */
[----:B------:R-:W-:Y:S01]  /*7af0*/  PRMT R2, R51, 0x8880, RZ ;  /* 0x0000888033027816 */ /* 0x000fe200000000ff */
[----:B------:R-:W-:Y:S01]  /*7b00*/  IMAD R26, R3, R40, R26 ;  /* 0x00000028031a7224 */ /* 0x000fe200078e021a */
[----:B------:R-:W-:Y:S01]  /*7b10*/  SHF.L.U32 R3, R51, 0x10, RZ ;  /* 0x0000001033037819 */ /* 0x000fe200000006ff */
[----:B------:R-:W-:Y:S01]  /*7b20*/  IMAD R31, R38, R31, RZ ;  /* 0x0000001f261f7224 */ /* 0x000fe200078e02ff */
[----:B------:R-:W-:Y:S01]  /*7b30*/  I2IP.S8.S32.SAT R59, R13, R12, R14 ;  /* 0x0000000c0d3b7239 */ /* 0x000fe2000000140e */
[----:B------:R-:W-:Y:S01]  /*7b40*/  IMAD.SHL.U32 R4, R51, 0x100, RZ ;  /* 0x0000010033047824 */ /* 0x000fe200078e00ff */
[----:B------:R-:W-:Y:S01]  /*7b50*/  SHF.R.S32.HI R3, RZ, 0x18, R3 ;  /* 0x00000018ff037819 */ /* 0x000fe20000011403 */
[----:B------:R-:W-:Y:S01]  /*7b60*/  IMAD R31, R0, R40, R31 ;  /* 0x00000028001f7224 */ /* 0x000fe200078e021f */
[----:B------:R-:W-:Y:S01]  /*7b70*/  I2IP.S8.S32.SAT R16, R17, R16, R18 ;  /* 0x0000001011107239 */ /* 0x000fe20000001412 */
[----:B------:R1:W-:Y:S01]  /*7b80*/  STS.128 [R78+UR43+0x4300], R56 ;  /* 0x004300384e007988 */ /* 0x0003e20008000c2b */
[----:B------:R-:W-:Y:S01]  /*7b90*/  SHF.R.S32.HI R4, RZ, 0x18, R4 ;  /* 0x00000018ff047819 */ /* 0x000fe20000011404 */
[----:B------:R-:W-:Y:S01]  /*7ba0*/  IMAD R28, R2, R40, R28 ;  /* 0x00000028021c7224 */ /* 0x000fe200078e021c */
[----:B------:R-:W-:Y:S01]  /*7bb0*/  I2IP.S8.S32.SAT R22, R27, R22, RZ ;  /* 0x000000161b167239 */ /* 0x000fe200000014ff */
[C---:B------:R-:W-:Y:S01]  /*7bc0*/  IMAD R30, R38.reuse, R34, RZ ;  /* 0x00000022261e7224 */ /* 0x040fe200078e02ff */
[----:B------:R-:W-:Y:S01]  /*7bd0*/  I2IP.S8.S32.SAT R18, R31, R26, RZ ;  /* 0x0000001a1f127239 */ /* 0x000fe200000014ff */
[----:B------:R-:W-:Y:S01]  /*7be0*/  IMAD R29, R3, R40, R29 ;  /* 0x00000028031d7224 */ /* 0x000fe200078e021d */
[----:B------:R-:W-:Y:S01]  /*7bf0*/  I2IP.S8.S32.SAT R17, R21, R20, R22 ;  /* 0x0000001415117239 */ /* 0x000fe20000001416 */
[----:B------:R-:W-:Y:S01]  /*7c00*/  IMAD R35, R38, R35, RZ ;  /* 0x0000002326237224 */ /* 0x000fe200078e02ff */
[----:B------:R-:W-:Y:S01]  /*7c10*/  I2IP.S8.S32.SAT R18, R25, R24, R18 ;  /* 0x0000001819127239 */ /* 0x000fe20000001412 */
[-C--:B------:R-:W-:Y:S01]  /*7c20*/  IMAD R30, R4, R40.reuse, R30 ;  /* 0x00000028041e7224 */ /* 0x080fe200078e021e */
[----:B------:R-:W-:Y:S01]  /*7c30*/  LEA R0, R86, UR43, 0x3 ;  /* 0x0000002b56007c11 */ /* 0x000fe2000f8e18ff */
[----:B------:R-:W-:Y:S01]  /*7c40*/  IMAD R35, R5, R40, R35 ;  /* 0x0000002805237224 */ /* 0x000fe200078e0223 */
[----:B------:R-:W-:Y:S04]  /*7c50*/  @P6 SHF.L.U32 R2, R85, 0x1f, RZ ;  /* 0x0000001f55026819 */ /* 0x000fe800000006ff */
[----:B------:R-:W-:Y:S04]  /*7c60*/  I2IP.S8.S32.SAT R19, R35, R30, RZ ;  /* 0x0000001e23137239 */ /* 0x000fe800000014ff */
[----:B------:R-:W-:Y:S05]  /*7c70*/  I2IP.S8.S32.SAT R19, R29, R28, R19 ;  /* 0x0000001c1d137239 */ /* 0x000fea0000001413 */
[----:B------:R1:W-:Y:S01]  /*7c80*/  STS.128 [R91+0x4300], R16 ;  /* 0x004300105b007388 */ /* 0x0003e20000000c00 */
[----:B------:R-:W-:Y:S01]  /*7c90*/  @!PT LDS RZ, [RZ] ;  /* 0x00000000fffff984 */ /* 0x000fe20000000800 */
[----:B------:R-:W-:Y:S01]  /*7ca0*/  @!PT LDS RZ, [RZ] ;  /* 0x00000000fffff984 */ /* 0x000fe20000000800 */
[----:B------:R-:W-:Y:S01]  /*7cb0*/  @!PT LDS RZ, [RZ] ;  /* 0x00000000fffff984 */ /* 0x000fe20000000800 */
[----:B------:R-:W-:Y:S01]  /*7cc0*/  @!PT LDS RZ, [RZ] ;  /* 0x00000000fffff984 */ /* 0x000fe20000000800 */
[----:B------:R2:W-:Y:S07]  /*7cd0*/  MEMBAR.ALL.CTA ;  /* 0x0000000000007992 */ /* 0x0005ee0000008000 */
[----:B--2---:R-:W2:Y:S02]  /*7ce0*/  FENCE.VIEW.ASYNC.S ;  /* 0x00000000000073c6 */ /* 0x004ea40000000000 */
[----:B--2---:R-:W-:Y:S06]  /*7cf0*/  BAR.SYNC.DEFER_BLOCKING 0x1, 0x80 ;  /* 0x0042000000007b1d */ /* 0x004fec0000010000 */
[----:B------:R-:W-:Y:S05]  /*7d00*/  @P0 BRA `(.L_x_130) ;  /* 0x0000000000380947 */ /* 0x000fea0003800000 */
[----:B------:R-:W-:Y:S01]  /*7d10*/  UIADD3 UR4, UPT, UPT, UR43, 0x4300, URZ ;  /* 0x000043002b047890 */ /* 0x000fe2000fffe0ff */
[----:B------:R-:W-:Y:S01]  /*7d20*/  UMOV UR51, UR36 ;  /* 0x0000002400337c82 */ /* 0x000fe20008000000 */
[----:B------:R-:W-:Y:S02]  /*7d30*/  UIADD3 UR9, UPT, UPT, UR49, 0x80, URZ ;  /* 0x0000008031097890 */ /* 0x000fe4000fffe0ff */
[----:B------:R-:W-:Y:S02]  /*7d40*/  UIADD3 UR8, UPT, UPT, UR43, 0x4b00, URZ ;  /* 0x00004b002b087890 */ /* 0x000fe4000fffe0ff */
[----:B------:R-:W-:Y:S01]  /*7d50*/  MOV R89, UR4 ;  /* 0x0000000400597c02 */ /* 0x000fe20008000f00 */
[----:B------:R-:W-:Y:S01]  /*7d60*/  UIADD3 UR4, UP0, UPT, UR62, 0x680, URZ ;  /* 0x000006803e047890 */ /* 0x000fe2000ff1e0ff */
[----:B------:R-:W-:Y:S02]  /*7d70*/  UMOV UR10, UR50 ;  /* 0x00000032000a7c82 */ /* 0x000fe40008000000 */
[----:B------:R-:W-:Y:S01]  /*7d80*/  R2UR UR48, R89 ;  /* 0x00000000593072ca */ /* 0x000fe200000e0000 */
[----:B------:R-:W-:Y:S01]  /*7d90*/  UIADD3.X UR5, UPT, UPT, URZ, UR63, URZ, UP0, !UPT ;  /* 0x0000003fff057290 */ /* 0x000fe200087fe4ff */
[----:B------:R-:W-:Y:S11]  /*7da0*/  UMOV UR11, UR36 ;  /* 0x00000024000b7c82 */ /* 0x000ff60008000000 */
[----:B------:R2:W-:Y:S01]  /*7db0*/  UTMASTG.3D [UR48], [UR4] ;  /* 0x00000030040073b5 */ /* 0x0005e20008010000 */
[----:B------:R2:W-:Y:S01]  /*7dc0*/  UTMASTG.3D [UR8], [UR4] ;  /* 0x00000008040073b5 */ /* 0x0005e20008010000 */
[----:B------:R0:W-:Y:S01]  /*7dd0*/  UTMACMDFLUSH ;  /* 0x00000000000079b7 */ /* 0x0001e20000000000 */
[----:B--2---:R-:W-:Y:S04]  /*7de0*/  DEPBAR.LE SB0, 0x1 ;  /* 0x000080400000791a */ /* 0x004fe80000000000 */
.L_x_130:
[----:B------:R-:W-:Y:S05]  /*7df0*/  BSYNC.RECONVERGENT B0 ;  /* 0x0000000000007941 */ /* 0x000fea0003800200 */
.L_x_129:
[----:B------:R-:W-:Y:S06]  /*7e00*/  BAR.SYNC.DEFER_BLOCKING 0x1, 0x80 ;  /* 0x0042000000007b1d */ /* 0x000fec0000010000 */
[----:B------:R-:W2:Y:S01]  /*7e10*/  @P6 SYNCS.PHASECHK.TRANS64.TRYWAIT P0, [R0+URZ+0x100], R2 ;  /* 0x00010002000065a7 */ /* 0x000ea200080011ff */
[----:B------:R-:W-:Y:S01]  /*7e20*/  BSSY B1, `(.L_x_131) ;  /* 0x000001f000017945 */ /* 0x000fe20003800000 */
[----:B--2---:R-:W-:Y:S03]  /*7e30*/  @P6 SEL R52, RZ, 0x1, !P0 ;  /* 0x00000001ff346807 */ /* 0x004fe60004000000 */
[----:B------:R-:W-:Y:S05]  /*7e40*/  @!P6 BRA `(.L_x_132) ;  /* 0x000000000070e947 */ /* 0x000fea0003800000 */
[----:B------:R-:W-:Y:S01]  /*7e50*/  ISETP.NE.AND P1, PT, R53, RZ, PT ;  /* 0x000000ff3500720c */ /* 0x000fe20003f25270 */
[----:B------:R-:W-:Y:S01]  /*7e60*/  BSSY B0, `(.L_x_133) ;  /* 0x0000008000007945 */ /* 0x000fe20003800000 */
[----:B------:R-:W-:Y:S11]  /*7e70*/  ISETP.NE.AND P0, PT, R52, RZ, PT ;  /* 0x000000ff3400720c */ /* 0x000ff60003f05270 */
[----:B------:R-:W-:Y:S04]  /*7e80*/  @P1 IMAD R4, R86, 0x1000, R55 ;  /* 0x0000100056041824 */ /* 0x000fe800078e0237 */
[----:B------:R-:W-:Y:S01]  /*7e90*/  @P1 IMAD.IADD R3, R54, 0x1, R4 ;  /* 0x0000000136031824 */ /* 0x000fe200078e0204 */
[----:B------:R-:W-:Y:S06]  /*7ea0*/  @P0 BRA `(.L_x_134) ;  /* 0x00000000000c0947 */ /* 0x000fec0003800000 */
[----:B------:R-:W-:Y:S04]  /*7eb0*/  SHF.L.U32 R2, R85, 0x1f, RZ ;  /* 0x0000001f55027819 */ /* 0x000fe800000006ff */
[----:B------:R-:W2:Y:S02]  /*7ec0*/  SYNCS.PHASECHK.TRANS64.TRYWAIT P0, [R0+URZ+0x100], R2 ;  /* 0x00010002000075a7 */ /* 0x000ea400080011ff */
[----:B--2---:R-:W-:Y:S05]  /*7ed0*/  @!P0 BRA `(.L_x_135) ;  /* 0x0000003800748947 */ /* 0x004fea0003800000 */
.L_x_134:
[----:B------:R-:W-:Y:S05]  /*7ee0*/  BSYNC B0 ;  /* 0x0000000000007941 */ /* 0x000fea0003800000 */
.L_x_133:
[----:B------:R-:W-:Y:S01]  /*7ef0*/  ISETP.NE.AND P0, PT, R53, RZ, PT ;  /* 0x000000ff3500720c */ /* 0x000fe20003f05270 */
[----:B--2---:R-:W-:Y:S02]  /*7f00*/  VIADD R2, R0, 0x120 ;  /* 0x0000012000027836 */ /* 0x004fe40000000000 */
[----:B------:R-:W-:Y:S02]  /*7f10*/  IMAD.U32 R0, RZ, RZ, UR46 ;  /* 0x0000002eff007e24 */ /* 0x000fe4000f8e00ff */
[----:B------:R-:W-:Y:S03]  /*7f20*/  VIADD R86, R86, 0x1 ;  /* 0x0000000156567836 */ /* 0x000fe60000000000 */
[----:B------:R-:W-:Y:S05]  /*7f30*/  PRMT R0, R0, 0x654, R2 ;  /* 0x0000065400007816 */ /* 0x000fea0000000002 */
[----:B------:R2:W3:Y:S04]  /*7f40*/  @P0 LDS.128 R44, [R4+0x300] ;  /* 0x00030000042c0984 */ /* 0x0004e80000000c00 */
[----:B------:R2:W4:Y:S01]  /*7f50*/  @P0 LDS.128 R48, [R3+0x300] ;  /* 0x0003000003300984 */ /* 0x0005220000000c00 */
        /* <DEDUP_REMOVED lines=10> */
[----:B--23--:R-:W-:Y:S02]  /*8000*/  LOP3.LUT R85, R85, R0, RZ, 0x3c, !PT ;  /* 0x0000000055557212 */ /* 0x00cfe400078e3cff */
.L_x_132:
[----:B------:R-:W-:Y:S05]  /*8010*/  BSYNC B1 ;  /* 0x0000000000017941 */ /* 0x000fea0003800000 */
.L_x_131:
[----:B------:R-:W-:Y:S05]  /*8020*/  VIADD R0, R39, 0x20 ;  /* 0x0000002027007836 */ /* 0x000fea0000000000 */
[----:B------:R-:W-:Y:S04]  /*8030*/  SHF.R.U32.HI R0, RZ, 0x15, R0 ;  /* 0x00000015ff007819 */ /* 0x000fe80000011600 */
[----:B------:R-:W-:Y:S11]  /*8040*/  LOP3.LUT P0, RZ, R0, 0x3, R81, 0x48, !PT ;  /* 0x0000000300ff7812 */ /* 0x000ff60007804851 */
[----:B------:R-:W-:Y:S02]  /*8050*/  @!UPT UIADD3 URZ, UPT, UPT, URZ, URZ, URZ ;  /* 0x000000fffffff290 */ /* 0x000fe4000fffe0ff */
[----:B------:R-:W-:Y:S05]  /*8060*/  @!P0 BRA `(.L_x_136) ;  /* 0x0000000000408947 */ /* 0x000fea0003800000 */
[----:B------:R-:W2:Y:S01]  /*8070*/  LDCU.64 UR8, c[0x4][0x78] ;  /* 0x01000f00ff0877ac */ /* 0x000ea20008000a00 */
[----:B------:R-:W-:Y:S01]  /*8080*/  MOV R3, 0x0 ;  /* 0x0000000000037802 */ /* 0x000fe20000000f00 */
[----:B------:R-:W-:Y:S02]  /*8090*/  HFMA2 R12, -RZ, RZ, 0, 5.9604644775390625e-08 ;  /* 0x00000001ff0c7431 */ /* 0x000fe400000001ff */
[----:B------:R-:W-:Y:S02]  /*80a0*/  IMAD.MOV.U32 R8, RZ, RZ, 0x192 ;  /* 0x00000192ff087424 */ /* 0x000fe400078e00ff */
[----:B------:R-:W-:Y:S01]  /*80b0*/  IMAD.MOV.U32 R13, RZ, RZ, RZ ;  /* 0x000000ffff0d7224 */ /* 0x000fe200078e00ff */
[----:B------:R-:W3:Y:S01]  /*80c0*/  LDCU.64 UR6, c[0x4][0x80] ;  /* 0x01001000ff0677ac */ /* 0x000ee20008000a00 */
[----:B------:R-:W1:Y:S01]  /*80d0*/  LDC.64 R2, c[0x4][R3] ;  /* 0x0100000003027b82 */ /* 0x000e620000000a00 */
[----:B------:R-:W5:Y:S01]  /*80e0*/  LDCU.64 UR4, c[0x4][0x18] ;  /* 0x01000300ff0477ac */ /* 0x000f620008000a00 */
[----:B--2---:R-:W-:Y:S01]  /*80f0*/  MOV R5, UR9 ;  /* 0x0000000900057c02 */ /* 0x004fe20008000f00 */
[----:B------:R-:W-:Y:S01]  /*8100*/  IMAD.U32 R4, RZ, RZ, UR8 ;  /* 0x00000008ff047e24 */ /* 0x000fe2000f8e00ff */
[----:B---3--:R-:W-:Y:S01]  /*8110*/  MOV R7, UR7 ;  /* 0x0000000700077c02 */ /* 0x008fe20008000f00 */
[----:B------:R-:W-:Y:S01]  /*8120*/  IMAD.U32 R6, RZ, RZ, UR6 ;  /* 0x00000006ff067e24 */ /* 0x000fe2000f8e00ff */
[----:B-----5:R-:W-:Y:S01]  /*8130*/  MOV R11, UR5 ;  /* 0x00000005000b7c02 */ /* 0x020fe20008000f00 */
[----:B------:R-:W-:Y:S02]  /*8140*/  IMAD.U32 R10, RZ, RZ, UR4 ;  /* 0x00000004ff0a7e24 */ /* 0x000fe4000f8e00ff */
[----:B------:R-:W-:Y:S07]  /*8150*/  LEPC R20, `(.L_x_136) ;  /* 0x000000001014794e */ /* 0x000fee0000000000 */
[----:B-1--4-:R-:W-:Y:S05]  /*8160*/  CALL.ABS.NOINC R2 ;  /* 0x0000000002007343 */ /* 0x012fea0003c00000 */
.L_x_136:
[C---:B------:R-:W-:Y:S01]  /*8170*/  SHF.L.U32 R2, R44.reuse, 0x10, RZ ;  /* 0x000000102c027819 */ /* 0x040fe200000006ff */
[----:B------:R-:W-:Y:S05]  /*8180*/  WARPSYNC.ALL ;  /* 0x0000000000007948 */ /* 0x000fea0003800000 */
[----:B------:R-:W-:Y:S01]  /*8190*/  R2UR UR4, R39 ;  /* 0x00000000270472ca */ /* 0x000fe200000e0000 */
[----:B------:R-:W-:Y:S01]  /*81a0*/  BSSY.RECONVERGENT B0, `(.L_x_137) ;  /* 0x000009d000007945 */ /* 0x000fe20003800200 */
[C---:B------:R-:W-:Y:S02]  /*81b0*/  PRMT R3, R44.reuse, 0x8880, RZ ;  /* 0x000088802c037816 */ /* 0x040fe400000000ff */
[----:B------:R-:W-:Y:S02]  /*81c0*/  SHF.L.U32 R41, R44, 0x8, RZ ;  /* 0x000000082c297819 */ /* 0x000fe400000006ff */
[C---:B------:R-:W-:Y:S02]  /*81d0*/  SHF.L.U32 R42, R45.reuse, 0x10, RZ ;  /* 0x000000102d2a7819 */ /* 0x040fe400000006ff */
[----:B------:R-:W-:Y:S02]  /*81e0*/  SHF.L.U32 R43, R45, 0x8, RZ ;  /* 0x000000082d2b7819 */ /* 0x000fe400000006ff */
[----:B------:R-:W-:Y:S02]  /*81f0*/  SHF.R.S32.HI R42, RZ, 0x18, R42 ;  /* 0x00000018ff2a7819 */ /* 0x000fe4000001142a */
[----:B------:R-:W-:Y:S01]  /*8200*/  SHF.R.S32.HI R43, RZ, 0x18, R43 ;  /* 0x00000018ff2b7819 */ /* 0x000fe2000001142b */
[----:B-1----:R-:W1:Y:S01]  /*8210*/  LDTM.x32 R4, tmem[UR4+0x20] ;  /* 0x00002004000479ee */ /* 0x002e6200082c0000 */
[----:B------:R-:W-:Y:S02]  /*8220*/  ISETP.NE.AND P0, PT, R90, RZ, PT ;  /* 0x000000ff5a00720c */ /* 0x000fe40003f05270 */
[----:B------:R-:W-:Y:S01]  /*8230*/  ISETP.NE.AND P6, PT, R60, RZ, PT ;  /* 0x000000ff3c00720c */ /* 0x000fe20003fc5270 */
[C---:B-1----:R-:W-:Y:S01]  /*8240*/  IMAD R0, R38.reuse, R4, RZ ;  /* 0x0000000426007224 */ /* 0x042fe200078e02ff */
        /* <DEDUP_REMOVED lines=8> */
[----:B------:R-:W-:Y:S02]  /*82d0*/  IMAD R7, R38, R7, RZ ;  /* 0x0000000726077224 */ /* 0x000fe400078e02ff */
[-C--:B------:R-:W-:Y:S02]  /*82e0*/  IMAD R3, R5, R40.reuse, R3 ;  /* 0x0000002805037224 */ /* 0x080fe400078e0203 */
[----:B------:R-:W-:Y:S02]  /*82f0*/  IMAD R7, R4, R40, R7 ;  /* 0x0000002804077224 */ /* 0x000fe400078e0207 */
[C---:B------:R-:W-:Y:S02]  /*8300*/  IMAD R4, R38.reuse, R8, RZ ;  /* 0x0000000826047224 */ /* 0x040fe400078e02ff */
[C---:B------:R-:W-:Y:S01]  /*8310*/  IMAD R8, R38.reuse, R12, RZ ;  /* 0x0000000c26087224 */ /* 0x040fe200078e02ff */
[----:B------:R-:W-:Y:S01]  /*8320*/  I2IP.S8.S32.SAT R56, R7, R3, RZ ;  /* 0x0000000307387239 */ /* 0x000fe200000014ff */
[----:B------:R-:W-:Y:S01]  /*8330*/  IMAD R5, R38, R9, RZ ;  /* 0x0000000926057224 */ /* 0x000fe200078e02ff */
[----:B------:R-:W-:Y:S01]  /*8340*/  PRMT R7, R46, 0x8880, RZ ;  /* 0x000088802e077816 */ /* 0x000fe200000000ff */
[----:B------:R-:W-:Y:S01]  /*8350*/  IMAD R12, R38, R16, RZ ;  /* 0x00000010260c7224 */ /* 0x000fe200078e02ff */
[----:B------:R-:W-:Y:S01]  /*8360*/  I2IP.S8.S32.SAT R56, R2, R0, R56 ;  /* 0x0000000002387239 */ /* 0x000fe20000001438 */
[C---:B------:R-:W-:Y:S01]  /*8370*/  IMAD R9, R38.reuse, R13, RZ ;  /* 0x0000000d26097224 */ /* 0x040fe200078e02ff */
[----:B------:R-:W-:Y:S01]  /*8380*/  SHF.R.S32.HI R3, RZ, 0x18, R45 ;  /* 0x00000018ff037819 */ /* 0x000fe2000001142d */
[----:B------:R-:W-:Y:S01]  /*8390*/  IMAD R16, R38, R20, RZ ;  /* 0x0000001426107224 */ /* 0x000fe200078e02ff */
[----:B----4-:R-:W-:Y:S01]  /*83a0*/  SHF.L.U32 R0, R48, 0x10, RZ ;  /* 0x0000001030007819 */ /* 0x010fe200000006ff */
[----:B------:R-:W-:Y:S01]  /*83b0*/  IMAD R13, R38, R17, RZ ;  /* 0x00000011260d7224 */ /* 0x000fe200078e02ff */
[----:B------:R-:W-:Y:S01]  /*83c0*/  SHF.L.U32 R2, R48, 0x8, RZ ;  /* 0x0000000830027819 */ /* 0x000fe200000006ff */
[C---:B------:R-:W-:Y:S01]  /*83d0*/  IMAD R20, R38.reuse, R24, RZ ;  /* 0x0000001826147224 */ /* 0x040fe200078e02ff */
[----:B------:R-:W-:Y:S01]  /*83e0*/  SHF.R.S32.HI R0, RZ, 0x18, R0 ;  /* 0x00000018ff007819 */ /* 0x000fe20000011400 */
[C---:B------:R-:W-:Y:S01]  /*83f0*/  IMAD R17, R38.reuse, R21, RZ ;  /* 0x0000001526117224 */ /* 0x040fe200078e02ff */
[----:B------:R-:W-:Y:S01]  /*8400*/  SHF.R.S32.HI R2, RZ, 0x18, R2 ;  /* 0x00000018ff027819 */ /* 0x000fe20000011402 */
[C---:B------:R-:W-:Y:S02]  /*8410*/  IMAD R24, R38.reuse, R28, RZ ;  /* 0x0000001c26187224 */ /* 0x040fe400078e02ff */
[C---:B------:R-:W-:Y:S02]  /*8420*/  IMAD R6, R38.reuse, R10, RZ ;  /* 0x0000000a26067224 */ /* 0x040fe400078e02ff */
[C---:B------:R-:W-:Y:S02]  /*8430*/  IMAD R21, R38.reuse, R25, RZ ;  /* 0x0000001926157224 */ /* 0x040fe400078e02ff */
[----:B------:R-:W-:Y:S01]  /*8440*/  IMAD R28, R38, R32, RZ ;  /* 0x00000020261c7224 */ /* 0x000fe200078e02ff */
[----:B------:R-:W-:Y:S01]  /*8450*/  SHF.L.U32 R32, R46, 0x10, RZ ;  /* 0x000000102e207819 */ /* 0x000fe200000006ff */
[-C--:B------:R-:W-:Y:S02]  /*8460*/  IMAD R4, R41, R40.reuse, R4 ;  /* 0x0000002829047224 */ /* 0x080fe400078e0204 */
[----:B------:R-:W-:Y:S01]  /*8470*/  IMAD R25, R38, R29, RZ ;  /* 0x0000001d26197224 */ /* 0x000fe200078e02ff */
[----:B------:R-:W-:Y:S01]  /*8480*/  SHF.R.S32.HI R32, RZ, 0x18, R32 ;  /* 0x00000018ff207819 */ /* 0x000fe20000011420 */
[----:B------:R-:W-:Y:S02]  /*8490*/  IMAD R5, R42, R40, R5 ;  /* 0x000000282a057224 */ /* 0x000fe400078e0205 */
[----:B------:R-:W-:Y:S01]  /*84a0*/  IMAD R29, R38, R33, RZ ;  /* 0x00000021261d7224 */ /* 0x000fe200078e02ff */
[----:B------:R-:W-:Y:S01]  /*84b0*/  SHF.L.U32 R33, R46, 0x8, RZ ;  /* 0x000000082e217819 */ /* 0x000fe200000006ff */
[C---:B------:R-:W-:Y:S02]  /*84c0*/  IMAD R11, R38.reuse, R11, RZ ;  /* 0x0000000b260b7224 */ /* 0x040fe400078e02ff */
[C---:B------:R-:W-:Y:S01]  /*84d0*/  IMAD R10, R38.reuse, R14, RZ ;  /* 0x0000000e260a7224 */ /* 0x040fe200078e02ff */
[----:B------:R-:W-:Y:S01]  /*84e0*/  SHF.R.S32.HI R33, RZ, 0x18, R33 ;  /* 0x00000018ff217819 */ /* 0x000fe20000011421 */
[----:B------:R-:W-:Y:S02]  /*84f0*/  IMAD R6, R43, R40, R6 ;  /* 0x000000282b067224 */ /* 0x000fe400078e0206 */
[C---:B------:R-:W-:Y:S02]  /*8500*/  IMAD R14, R38.reuse, R18, RZ ;  /* 0x00000012260e7224 */ /* 0x040fe400078e02ff */
[C---:B------:R-:W-:Y:S02]  /*8510*/  IMAD R18, R38.reuse, R22, RZ ;  /* 0x0000001626127224 */ /* 0x040fe400078e02ff */
[----:B------:R-:W-:Y:S01]  /*8520*/  IMAD R11, R3, R40, R11 ;  /* 0x00000028030b7224 */ /* 0x000fe200078e020b */
[----:B------:R-:W-:Y:S01]  /*8530*/  PRMT R3, R47, 0x8880, RZ ;  /* 0x000088802f037816 */ /* 0x000fe200000000ff */
[C---:B------:R-:W-:Y:S02]  /*8540*/  IMAD R22, R38.reuse, R26, RZ ;  /* 0x0000001a26167224 */ /* 0x040fe400078e02ff */
[C---:B------:R-:W-:Y:S01]  /*8550*/  IMAD R26, R38.reuse, R30, RZ ;  /* 0x0000001e261a7224 */ /* 0x040fe200078e02ff */
[----:B------:R-:W-:Y:S01]  /*8560*/  I2IP.S8.S32.SAT R11, R11, R6, RZ ;  /* 0x000000060b0b7239 */ /* 0x000fe200000014ff */
[----:B------:R-:W-:Y:S01]  /*8570*/  IMAD R8, R7, R40, R8 ;  /* 0x0000002807087224 */ /* 0x000fe200078e0208 */
[----:B------:R-:W-:Y:S01]  /*8580*/  SHF.L.U32 R6, R47, 0x10, RZ ;  /* 0x000000102f067819 */ /* 0x000fe200000006ff */
[----:B------:R-:W-:Y:S01]  /*8590*/  IMAD R30, R38, R34, RZ ;  /* 0x00000022261e7224 */ /* 0x000fe200078e02ff */
[----:B------:R-:W-:Y:S01]  /*85a0*/  SHF.R.S32.HI R34, RZ, 0x18, R46 ;  /* 0x00000018ff227819 */ /* 0x000fe2000001142e */
[----:B------:R-:W-:Y:S01]  /*85b0*/  IMAD R9, R32, R40, R9 ;  /* 0x0000002820097224 */ /* 0x000fe200078e0209 */
[----:B------:R-:W-:Y:S01]  /*85c0*/  SHF.R.S32.HI R6, RZ, 0x18, R6 ;  /* 0x00000018ff067819 */ /* 0x000fe20000011406 */
[----:B------:R-:W-:Y:S01]  /*85d0*/  IMAD R15, R38, R15, RZ ;  /* 0x0000000f260f7224 */ /* 0x000fe200078e02ff */
[----:B------:R-:W-:Y:S01]  /*85e0*/  I2IP.S8.S32.SAT R57, R5, R4, R11 ;  /* 0x0000000405397239 */ /* 0x000fe2000000140b */
[-C--:B------:R-:W-:Y:S01]  /*85f0*/  IMAD R10, R33, R40.reuse, R10 ;  /* 0x00000028210a7224 */ /* 0x080fe200078e020a */
[----:B------:R-:W-:Y:S01]  /*8600*/  SHF.L.U32 R5, R49, 0x10, RZ ;  /* 0x0000001031057819 */ /* 0x000fe200000006ff */
[----:B------:R-:W-:Y:S01]  /*8610*/  IMAD.SHL.U32 R7, R47, 0x100, RZ ;  /* 0x000001002f077824 */ /* 0x000fe200078e00ff */
[----:B------:R-:W-:Y:S01]  /*8620*/  PRMT R4, R49, 0x8880, RZ ;  /* 0x0000888031047816 */ /* 0x000fe200000000ff */
[-C--:B------:R-:W-:Y:S01]  /*8630*/  IMAD R15, R34, R40.reuse, R15 ;  /* 0x00000028220f7224 */ /* 0x080fe200078e020f */
[----:B------:R-:W-:Y:S01]  /*8640*/  SHF.R.S32.HI R5, RZ, 0x18, R5 ;  /* 0x00000018ff057819 */ /* 0x000fe20000011405 */
[-C--:B------:R-:W-:Y:S01]  /*8650*/  IMAD R12, R3, R40.reuse, R12 ;  /* 0x00000028030c7224 */ /* 0x080fe200078e020c */
[----:B------:R-:W-:Y:S01]  /*8660*/  SHF.R.S32.HI R7, RZ, 0x18, R7 ;  /* 0x00000018ff077819 */ /* 0x000fe20000011407 */
[----:B------:R-:W-:Y:S01]  /*8670*/  IMAD R13, R6, R40, R13 ;  /* 0x00000028060d7224 */ /* 0x000fe200078e020d */
[----:B------:R-:W-:Y:S01]  /*8680*/  I2IP.S8.S32.SAT R15, R15, R10, RZ ;  /* 0x0000000a0f0f7239 */ /* 0x000fe200000014ff */
[----:B------:R-:W-:Y:S01]  /*8690*/  IMAD R19, R38, R19, RZ ;  /* 0x0000001326137224 */ /* 0x000fe200078e02ff */
[----:B------:R-:W-:Y:S01]  /*86a0*/  SHF.R.S32.HI R10, RZ, 0x18, R47 ;  /* 0x00000018ff0a7819 */ /* 0x000fe2000001142f */
[----:B------:R-:W-:Y:S01]  /*86b0*/  IMAD R14, R7, R40, R14 ;  /* 0x00000028070e7224 */ /* 0x000fe200078e020e */
[----:B------:R-:W-:Y:S01]  /*86c0*/  PRMT R3, R48, 0x8880, RZ ;  /* 0x0000888030037816 */ /* 0x000fe200000000ff */
[----:B------:R-:W-:Y:S01]  /*86d0*/  IMAD R23, R38, R23, RZ ;  /* 0x0000001726177224 */ /* 0x000fe200078e02ff */
[----:B------:R-:W-:Y:S01]  /*86e0*/  I2IP.S8.S32.SAT R58, R9, R8, R15 ;  /* 0x00000008093a7239 */ /* 0x000fe2000000140f */
[-C--:B------:R-:W-:Y:S02]  /*86f0*/  IMAD R19, R10, R40.reuse, R19 ;  /* 0x000000280a137224 */ /* 0x080fe400078e0213 */
[-C--:B------:R-:W-:Y:S01]  /*8700*/  IMAD R16, R3, R40.reuse, R16 ;  /* 0x0000002803107224 */ /* 0x080fe200078e0210 */
[----:B------:R-:W-:Y:S01]  /*8710*/  SHF.R.S32.HI R3, RZ, 0x18, R48 ;  /* 0x00000018ff037819 */ /* 0x000fe20000011430 */
[----:B------:R-:W-:Y:S01]  /*8720*/  IMAD R17, R0, R40, R17 ;  /* 0x0000002800117224 */ /* 0x000fe200078e0211 */
[----:B------:R-:W-:Y:S01]  /*8730*/  I2IP.S8.S32.SAT R14, R19, R14, RZ ;  /* 0x0000000e130e7239 */ /* 0x000fe200000014ff */
[----:B------:R-:W-:Y:S02]  /*8740*/  IMAD.SHL.U32 R0, R49, 0x100, RZ ;  /* 0x0000010031007824 */ /* 0x000fe400078e00ff */
[-C--:B------:R-:W-:Y:S01]  /*8750*/  IMAD R18, R2, R40.reuse, R18 ;  /* 0x0000002802127224 */ /* 0x080fe200078e0212 */
[----:B------:R-:W-:Y:S01]  /*8760*/  SHF.R.S32.HI R2, RZ, 0x18, R49 ;  /* 0x00000018ff027819 */ /* 0x000fe20000011431 */
[-C--:B------:R-:W-:Y:S01]  /*8770*/  IMAD R23, R3, R40.reuse, R23 ;  /* 0x0000002803177224 */ /* 0x080fe200078e0217 */
[----:B------:R-:W-:Y:S01]  /*8780*/  SHF.R.S32.HI R0, RZ, 0x18, R0 ;  /* 0x00000018ff007819 */ /* 0x000fe20000011400 */
[-C--:B------:R-:W-:Y:S01]  /*8790*/  IMAD R20, R4, R40.reuse, R20 ;  /* 0x0000002804147224 */ /* 0x080fe200078e0214 */
[C---:B------:R-:W-:Y:S01]  /*87a0*/  SHF.L.U32 R4, R50.reuse, 0x10, RZ ;  /* 0x0000001032047819 */ /* 0x040fe200000006ff */
[-C--:B------:R-:W-:Y:S01]  /*87b0*/  IMAD R21, R5, R40.reuse, R21 ;  /* 0x0000002805157224 */ /* 0x080fe200078e0215 */
[----:B------:R-:W-:Y:S01]  /*87c0*/  PRMT R3, R50, 0x8880, RZ ;  /* 0x0000888032037816 */ /* 0x000fe200000000ff */
[----:B------:R-:W-:Y:S01]  /*87d0*/  IMAD R27, R38, R27, RZ ;  /* 0x0000001b261b7224 */ /* 0x000fe200078e02ff */
[----:B------:R-:W-:Y:S01]  /*87e0*/  SHF.L.U32 R5, R50, 0x8, RZ ;  /* 0x0000000832057819 */ /* 0x000fe200000006ff */
[-C--:B------:R-:W-:Y:S01]  /*87f0*/  IMAD R22, R0, R40.reuse, R22 ;  /* 0x0000002800167224 */ /* 0x080fe200078e0216 */
[----:B------:R-:W-:Y:S01]  /*8800*/  SHF.R.S32.HI R4, RZ, 0x18, R4 ;  /* 0x00000018ff047819 */ /* 0x000fe20000011404 */
[-C--:B------:R-:W-:Y:S01]  /*8810*/  IMAD R27, R2, R40.reuse, R27 ;  /* 0x00000028021b7224 */ /* 0x080fe200078e021b */
[----:B------:R-:W-:Y:S01]  /*8820*/  SHF.R.S32.HI R5, RZ, 0x18, R5 ;  /* 0x00000018ff057819 */ /* 0x000fe20000011405 */
[-C--:B------:R-:W-:Y:S01]  /*8830*/  IMAD R24, R3, R40.reuse, R24 ;  /* 0x0000002803187224 */ /* 0x080fe200078e0218 */
[C---:B------:R-:W-:Y:S01]  /*8840*/  SHF.L.U32 R3, R51.reuse, 0x10, RZ ;  /* 0x0000001033037819 */ /* 0x040fe200000006ff */
[-C--:B------:R-:W-:Y:S01]  /*8850*/  IMAD R25, R4, R40.reuse, R25 ;  /* 0x0000002804197224 */ /* 0x080fe200078e0219 */
[----:B------:R-:W-:Y:S01]  /*8860*/  SHF.R.S32.HI R0, RZ, 0x18, R50 ;  /* 0x00000018ff007819 */ /* 0x000fe20000011432 */
[----:B------:R-:W-:Y:S01]  /*8870*/  IMAD R31, R38, R31, RZ ;  /* 0x0000001f261f7224 */ /* 0x000fe200078e02ff */
[----:B------:R-:W-:Y:S01]  /*8880*/  PRMT R2, R51, 0x8880, RZ ;  /* 0x0000888033027816 */ /* 0x000fe200000000ff */
[-C--:B------:R-:W-:Y:S01]  /*8890*/  IMAD R26, R5, R40.reuse, R26 ;  /* 0x00000028051a7224 */ /* 0x080fe200078e021a */
[----:B------:R-:W-:Y:S01]  /*88a0*/  SHF.L.U32 R4, R51, 0x8, RZ ;  /* 0x0000000833047819 */ /* 0x000fe200000006ff */
[-C--:B------:R-:W-:Y:S01]  /*88b0*/  IMAD R31, R0, R40.reuse, R31 ;  /* 0x00000028001f7224 */ /* 0x080fe200078e021f */
[----:B------:R-:W-:Y:S01]  /*88c0*/  SHF.R.S32.HI R3, RZ, 0x18, R3 ;  /* 0x00000018ff037819 */ /* 0x000fe20000011403 */
[-C--:B------:R-:W-:Y:S01]  /*88d0*/  IMAD R28, R2, R40.reuse, R28 ;  /* 0x00000028021c7224 */ /* 0x080fe200078e021c */
[----:B------:R-:W-:Y:S01]  /*88e0*/  SHF.R.S32.HI R4, RZ, 0x18, R4 ;  /* 0x00000018ff047819 */ /* 0x000fe20000011404 */
[----:B------:R-:W-:Y:S01]  /*88f0*/  IMAD R35, R38, R35, RZ ;  /* 0x0000002326237224 */ /* 0x000fe200078e02ff */
[----:B------:R-:W-:Y:S01]  /*8900*/  SHF.R.S32.HI R5, RZ, 0x18, R51 ;  /* 0x00000018ff057819 */ /* 0x000fe20000011433 */
[----:B------:R-:W-:Y:S01]  /*8910*/  IMAD R29, R3, R40, R29 ;  /* 0x00000028031d7224 */ /* 0x000fe200078e021d */
[----:B------:R-:W-:Y:S01]  /*8920*/  I2IP.S8.S32.SAT R59, R13, R12, R14 ;  /* 0x0000000c0d3b7239 */ /* 0x000fe2000000140e */
[----:B------:R-:W-:Y:S01]  /*8930*/  IMAD R30, R4, R40, R30 ;  /* 0x00000028041e7224 */ /* 0x000fe200078e021e */
[----:B------:R-:W-:Y:S01]  /*8940*/  I2IP.S8.S32.SAT R18, R23, R18, RZ ;  /* 0x0000001217127239 */ /* 0x000fe200000014ff */
[----:B------:R-:W-:Y:S01]  /*8950*/  IMAD R35, R5, R40, R35 ;  /* 0x0000002805237224 */ /* 0x000fe200078e0223 */
[----:B------:R-:W-:Y:S01]  /*8960*/  I2IP.S8.S32.SAT R22, R27, R22, RZ ;  /* 0x000000161b167239 */ /* 0x000fe200000014ff */
[----:B------:R1:W-:Y:S01]  /*8970*/  STS.128 [R78+UR43+0x5300], R56 ;  /* 0x005300384e007988 */ /* 0x0003e20008000c2b */
[----:B------:R-:W-:Y:S02]  /*8980*/  I2IP.S8.S32.SAT R26, R31, R26, RZ ;  /* 0x0000001a1f1a7239 */ /* 0x000fe400000014ff */
[----:B------:R-:W-:Y:S02]  /*8990*/  I2IP.S8.S32.SAT R19, R35, R30, RZ ;  /* 0x0000001e23137239 */ /* 0x000fe400000014ff */
[----:B------:R-:W-:Y:S02]  /*89a0*/  I2IP.S8.S32.SAT R16, R17, R16, R18 ;  /* 0x0000001011107239 */ /* 0x000fe40000001412 */
[----:B------:R-:W-:Y:S02]  /*89b0*/  I2IP.S8.S32.SAT R17, R21, R20, R22 ;  /* 0x0000001415117239 */ /* 0x000fe40000001416 */
[----:B------:R-:W-:Y:S02]  /*89c0*/  I2IP.S8.S32.SAT R18, R25, R24, R26 ;  /* 0x0000001819127239 */ /* 0x000fe4000000141a */
[----:B------:R-:W-:Y:S02]  /*89d0*/  I2IP.S8.S32.SAT R19, R29, R28, R19 ;  /* 0x0000001c1d137239 */ /* 0x000fe40000001413 */
[----:B------:R-:W-:Y:S02]  /*89e0*/  LEA R0, R86, UR43, 0x3 ;  /* 0x0000002b56007c11 */ /* 0x000fe4000f8e18ff */
[----:B------:R-:W-:Y:S01]  /*89f0*/  @P6 SHF.L.U32 R2, R85, 0x1f, RZ ;  /* 0x0000001f55026819 */ /* 0x000fe200000006ff */
        /* <DEDUP_REMOVED lines=9> */
[----:B------:R-:W-:Y:S02]  /*8a90*/  UIADD3 UR4, UP0, UPT, UR62, 0x680, URZ ;  /* 0x000006803e047890 */ /* 0x000fe4000ff1e0ff */
[----:B------:R-:W-:Y:S02]  /*8aa0*/  UIADD3 UR13, UPT, UPT, UR49, 0x20, URZ ;  /* 0x00000020310d7890 */ /* 0x000fe4000fffe0ff */
[----:B------:R-:W-:Y:S02]  /*8ab0*/  UIADD3 UR12, UPT, UPT, UR43, 0x5300, URZ ;  /* 0x000053002b0c7890 */ /* 0x000fe4000fffe0ff */
[----:B------:R-:W-:Y:S01]  /*8ac0*/  UIADD3.X UR5, UPT, UPT, URZ, UR63, URZ, UP0, !UPT ;  /* 0x0000003fff057290 */ /* 0x000fe200087fe4ff */
[----:B------:R-:W-:Y:S01]  /*8ad0*/  UMOV UR14, UR50 ;  /* 0x00000032000e7c82 */ /* 0x000fe20008000000 */
[----:B------:R-:W-:Y:S01]  /*8ae0*/  UMOV UR15, UR36 ;  /* 0x00000024000f7c82 */ /* 0x000fe20008000000 */
[----:B------:R-:W-:Y:S02]  /*8af0*/  UIADD3 UR9, UPT, UPT, UR49, 0xa0, URZ ;  /* 0x000000a031097890 */ /* 0x000fe4000fffe0ff */
[----:B------:R-:W-:Y:S01]  /*8b00*/  UIADD3 UR8, UPT, UPT, UR43, 0x5b00, URZ ;  /* 0x00005b002b087890 */ /* 0x000fe2000fffe0ff */
[----:B------:R-:W-:Y:S03]  /*8b10*/  UMOV UR10, UR50 ;  /* 0x00000032000a7c82 */ /* 0x000fe60008000000 */
[----:B------:R2:W-:Y:S01]  /*8b20*/  UTMASTG.3D [UR12], [UR4] ;  /* 0x0000000c040073b5 */ /* 0x0005e20008010000 */
[----:B------:R-:W-:Y:S04]  /*8b30*/  UMOV UR11, UR36 ;  /* 0x00000024000b7c82 */ /* 0x000fe80008000000 */
[----:B------:R2:W-:Y:S01]  /*8b40*/  UTMASTG.3D [UR8], [UR4] ;  /* 0x00000008040073b5 */ /* 0x0005e20008010000 */
[----:B------:R0:W-:Y:S01]  /*8b50*/  UTMACMDFLUSH ;  /* 0x00000000000079b7 */ /* 0x0001e20000000000 */
[----:B--2---:R-:W-:Y:S04]  /*8b60*/  DEPBAR.LE SB0, 0x1 ;  /* 0x000080400000791a */ /* 0x004fe80000000000 */
.L_x_138:
[----:B------:R-:W-:Y:S05]  /*8b70*/  BSYNC.RECONVERGENT B0 ;  /* 0x0000000000007941 */ /* 0x000fea0003800200 */
.L_x_137:
        /* <DEDUP_REMOVED lines=14> */
.L_x_142:
[----:B------:R-:W-:Y:S05]  /*8c60*/  BSYNC B0 ;  /* 0x0000000000007941 */ /* 0x000fea0003800000 */
.L_x_141:
[----:B------:R-:W-:Y:S01]  /*8c70*/  ISETP.NE.AND P0, PT, R53, RZ, PT ;  /* 0x000000ff3500720c */ /* 0x000fe20003f05270 */
[----:B------:R-:W-:Y:S11]  /*8c80*/  VIADD R86, R86, 0x1 ;  /* 0x0000000156567836 */ /* 0x000ff60000000000 */
[----:B------:R-:W-:Y:S01]  /*8c90*/  @!UPT UIADD3 URZ, UPT, UPT, URZ, URZ, URZ ;  /* 0x000000fffffff290 */ /* 0x000fe2000fffe0ff */
[----:B------:R3:W4:Y:S04]  /*8ca0*/  @P0 LDS.128 R48, [R2+0x300] ;  /* 0x0003000002300984 */ /* 0x0007280000000c00 */
[----:B------:R1:W1:Y:S01]  /*8cb0*/  @P0 LDS.128 R44, [R3+0x300] ;  /* 0x00030000032c0984 */ /* 0x0002620000000c00 */
        /* <DEDUP_REMOVED lines=8> */
[----:B---3--:R-:W-:Y:S02]  /*8d40*/  VIADD R2, R0, 0x120 ;  /* 0x0000012000027836 */ /* 0x008fe40000000000 */
[----:B--2---:R-:W-:Y:S05]  /*8d50*/  IMAD.U32 R0, RZ, RZ, UR46 ;  /* 0x0000002eff007e24 */ /* 0x004fea000f8e00ff */
[----:B------:R-:W-:Y:S04]  /*8d60*/  PRMT R0, R0, 0x654, R2 ;  /* 0x0000065400007816 */ /* 0x000fe80000000002 */
[----:B-----5:R2:W-:Y:S02]  /*8d70*/  SYNCS.ARRIVE.TRANS64.RED.A1T0 RZ, [R0+URZ], RZ ;  /* 0x000000ff00ff79a7 */ /* 0x0205e400081004ff */
[----:B--2---:R-:W-:Y:S04]  /*8d80*/  SEL R0, RZ, 0x1, P0 ;  /* 0x00000001ff007807 */ /* 0x004fe80000000000 */
[----:B-1--4-:R-:W-:Y:S02]  /*8d90*/  LOP3.LUT R85, R85, R0, RZ, 0x3c, !PT ;  /* 0x0000000055557212 */ /* 0x012fe400078e3cff */
.L_x_140:
[----:B------:R-:W-:Y:S05]  /*8da0*/  BSYNC B1 ;  /* 0x0000000000017941 */ /* 0x000fea0003800000 */
.L_x_139:
        /* <DEDUP_REMOVED lines=11> */
[----:B------:R-:W4:Y:S01]  /*8e60*/  LDC.64 R2, c[0x4][R3] ;  /* 0x0100000003027b82 */ /* 0x000f220000000a00 */
        /* <DEDUP_REMOVED lines=9> */
.L_x_144:
        /* <DEDUP_REMOVED lines=35> */
[----:B------:R-:W-:Y:S01]  /*9130*/  SHF.L.U32 R0, R48, 0x10, RZ ;  /* 0x0000001030007819 */ /* 0x000fe200000006ff */
        /* <DEDUP_REMOVED lines=110> */
[----:B------:R-:W-:Y:S02]  /*9820*/  UIADD3 UR4, UPT, UPT, UR43, 0x4300, URZ ;  /* 0x000043002b047890 */ /* 0x000fe4000fffe0ff */
[----:B------:R-:W-:Y:S01]  /*9830*/  UIADD3 UR9, UPT, UPT, UR49, 0x40, URZ ;  /* 0x0000004031097890 */ /* 0x000fe2000fffe0ff */
[----:B------:R-:W-:Y:S01]  /*9840*/  UMOV UR10, UR50 ;  /* 0x00000032000a7c82 */ /* 0x000fe20008000000 */
[----:B------:R-:W-:Y:S02]  /*9850*/  UMOV UR11, UR36 ;  /* 0x00000024000b7c82 */ /* 0x000fe40008000000 */
[----:B------:R-:W-:Y:S01]  /*9860*/  MOV R89, UR4 ;  /* 0x0000000400597c02 */ /* 0x000fe20008000f00 */
[----:B------:R-:W-:Y:S02]  /*9870*/  UIADD3 UR4, UP0, UPT, UR62, 0x680, URZ ;  /* 0x000006803e047890 */ /* 0x000fe4000ff1e0ff */
[----:B------:R-:W-:Y:S01]  /*9880*/  UIADD3 UR13, UPT, UPT, UR49, 0xc0, URZ ;  /* 0x000000c0310d7890 */ /* 0x000fe2000fffe0ff */
[----:B------:R-:W-:Y:S01]  /*9890*/  R2UR UR8, R89 ;  /* 0x00000000590872ca */ /* 0x000fe200000e0000 */
[----:B------:R-:W-:Y:S02]  /*98a0*/  UIADD3.X UR5, UPT, UPT, URZ, UR63, URZ, UP0, !UPT ;  /* 0x0000003fff057290 */ /* 0x000fe400087fe4ff */
[----:B------:R-:W-:Y:S01]  /*98b0*/  UIADD3 UR12, UPT, UPT, UR43, 0x4b00, URZ ;  /* 0x00004b002b0c7890 */ /* 0x000fe2000fffe0ff */
[----:B------:R-:W-:Y:S01]  /*98c0*/  UMOV UR14, UR50 ;  /* 0x00000032000e7c82 */ /* 0x000fe20008000000 */
[----:B------:R-:W-:Y:S08]  /*98d0*/  UMOV UR15, UR36 ;  /* 0x00000024000f7c82 */ /* 0x000ff00008000000 */
[----:B------:R2:W-:Y:S01]  /*98e0*/  UTMASTG.3D [UR8], [UR4] ;  /* 0x00000008040073b5 */ /* 0x0005e20008010000 */
[----:B------:R2:W-:Y:S01]  /*98f0*/  UTMASTG.3D [UR12], [UR4] ;  /* 0x0000000c040073b5 */ /* 0x0005e20008010000 */
[----:B------:R0:W-:Y:S01]  /*9900*/  UTMACMDFLUSH ;  /* 0x00000000000079b7 */ /* 0x0001e20000000000 */
[----:B--2---:R-:W-:Y:S04]  /*9910*/  DEPBAR.LE SB0, 0x1 ;  /* 0x000080400000791a */ /* 0x004fe80000000000 */
.L_x_146:
[----:B------:R-:W-:Y:S05]  /*9920*/  BSYNC.RECONVERGENT B0 ;  /* 0x0000000000007941 */ /* 0x000fea0003800200 */
.L_x_145:
        /* <DEDUP_REMOVED lines=14> */
.L_x_150:
[----:B------:R-:W-:Y:S05]  /*9a10*/  BSYNC B0 ;  /* 0x0000000000007941 */ /* 0x000fea0003800000 */
.L_x_149:
        /* <DEDUP_REMOVED lines=18> */
.L_x_148:
[----:B------:R-:W-:Y:S05]  /*9b40*/  BSYNC B1 ;  /* 0x0000000000017941 */ /* 0x000fea0003800000 */
.L_x_147:
        /* <DEDUP_REMOVED lines=21> */
.L_x_152:
[----:B------:R-:W-:Y:S01]  /*9ca0*/  ISETP.NE.AND P0, PT, R90, RZ, PT ;  /* 0x000000ff5a00720c */ /* 0x000fe20003f05270 */
[----:B------:R-:W-:Y:S05]  /*9cb0*/  WARPSYNC.ALL ;  /* 0x0000000000007948 */ /* 0x000fea0003800000 */
[----:B------:R-:W-:Y:S01]  /*9cc0*/  R2UR UR4, R39 ;  /* 0x00000000270472ca */ /* 0x000fe200000e0000 */
[----:B------:R-:W-:Y:S01]  /*9cd0*/  IMAD.U32 R64, R46, 0x10000, RZ ;  /* 0x000100002e407824 */ /* 0x000fe200078e00ff */
[----:B------:R-:W-:Y:S01]  /*9ce0*/  SHF.L.U32 R41, R44, 0x10, RZ ;  /* 0x000000102c297819 */ /* 0x000fe200000006ff */
[----:B----4-:R-:W-:Y:S01]  /*9cf0*/  IMAD.U32 R63, R48, 0x10000, RZ ;  /* 0x00010000303f7824 */ /* 0x010fe200078e00ff */
[----:B------:R-:W-:Y:S01]  /*9d00*/  PRMT R39, R44, 0x8880, RZ ;  /* 0x000088802c277816 */ /* 0x000fe200000000ff */
[----:B------:R-:W-:Y:S01]  /*9d10*/  IMAD.U32 R53, R50, 0x10000, RZ ;  /* 0x0001000032357824 */ /* 0x000fe200078e00ff */
[----:B------:R-:W-:Y:S01]  /*9d20*/  SHF.L.U32 R42, R44, 0x8, RZ ;  /* 0x000000082c2a7819 */ /* 0x000fe200000006ff */
[----:B------:R-:W-:Y:S01]  /*9d30*/  BSSY.RECONVERGENT B0, `(.L_x_153) ;  /* 0x00000a0000007945 */ /* 0x000fe20003800200 */
[----:B------:R-:W-:Y:S02]  /*9d40*/  SHF.R.S32.HI R41, RZ, 0x18, R41 ;  /* 0x00000018ff297819 */ /* 0x000fe40000011429 */
[----:B------:R-:W-:Y:S02]  /*9d50*/  SHF.R.S32.HI R42, RZ, 0x18, R42 ;  /* 0x00000018ff2a7819 */ /* 0x000fe4000001142a */
[----:B------:R-:W-:Y:S01]  /*9d60*/  SHF.R.S32.HI R43, RZ, 0x18, R44 ;  /* 0x00000018ff2b7819 */ /* 0x000fe2000001142c */
[----:B-1----:R-:W1:Y:S01]  /*9d70*/  LDTM.x32 R4, tmem[UR4+0x60] ;  /* 0x00006004000479ee */ /* 0x002e6200082c0000 */
[----:B------:R-:W-:Y:S01]  /*9d80*/  NOP ;  /* 0x0000000000007918 */ /* 0x000fe20000000000 */
[----:B------:R-:W-:Y:S02]  /*9d90*/  IADD3 R83, PT, PT, R83, 0x190, RZ ;  /* 0x0000019053537810 */ /* 0x000fe40007ffe0ff */
[----:B------:R-:W-:Y:S02]  /*9da0*/  PRMT R69, R45, 0x8880, RZ ;  /* 0x000088802d457816 */ /* 0x000fe400000000ff */
[----:B------:R-:W-:Y:S02]  /*9db0*/  LOP3.LUT R83, R83, 0xfefffff8, RZ, 0xc0, !PT ;  /* 0xfefffff853537812 */ /* 0x000fe400078ec0ff */
[----:B------:R-:W-:Y:S02]  /*9dc0*/  SHF.L.U32 R68, R45, 0x10, RZ ;  /* 0x000000102d447819 */ /* 0x000fe400000006ff */
[----:B-1----:R1:W-:Y:S01]  /*9dd0*/  SYNCS.ARRIVE.TRANS64.RED.A1T0 RZ, [R83+URZ], RZ ;  /* 0x000000ff53ff79a7 */ /* 0x0023e200081004ff */
[----:B------:R-:W-:Y:S02]  /*9de0*/  SHF.R.S32.HI R44, RZ, 0x18, R45 ;  /* 0x00000018ff2c7819 */ /* 0x000fe4000001142d */
[----:B------:R-:W-:Y:S02]  /*9df0*/  PRMT R66, R46, 0x8880, RZ ;  /* 0x000088802e427816 */ /* 0x000fe400000000ff */
[C---:B------:R-:W-:Y:S02]  /*9e00*/  PRMT R60, R47.reuse, 0x8880, RZ ;  /* 0x000088802f3c7816 */ /* 0x040fe400000000ff */
[C---:B------:R-:W-:Y:S02]  /*9e10*/  SHF.L.U32 R59, R47.reuse, 0x10, RZ ;  /* 0x000000102f3b7819 */ /* 0x040fe400000006ff */
[----:B------:R-:W-:Y:S02]  /*9e20*/  SHF.L.U32 R58, R47, 0x8, RZ ;  /* 0x000000082f3a7819 */ /* 0x000fe400000006ff */
[C---:B------:R-:W-:Y:S02]  /*9e30*/  PRMT R65, R48.reuse, 0x8880, RZ ;  /* 0x0000888030417816 */ /* 0x040fe400000000ff */
[----:B------:R-:W-:Y:S01]  /*9e40*/  SHF.L.U32 R62, R48, 0x8, RZ ;  /* 0x00000008303e7819 */ /* 0x000fe200000006ff */
[C---:B------:R-:W-:Y:S01]  /*9e50*/  IMAD R0, R38.reuse, R4, RZ ;  /* 0x0000000426007224 */ /* 0x040fe200078e02ff */
[----:B------:R-:W-:Y:S01]  /*9e60*/  SHF.R.S32.HI R4, RZ, 0x18, R68 ;  /* 0x00000018ff047819 */ /* 0x000fe20000011444 */
[C---:B------:R-:W-:Y:S01]  /*9e70*/  IMAD R2, R38.reuse, R5, RZ ;  /* 0x0000000526027224 */ /* 0x040fe200078e02ff */
[C---:B------:R-:W-:Y:S01]  /*9e80*/  PRMT R57, R49.reuse, 0x8880, RZ ;  /* 0x0000888031397816 */ /* 0x040fe200000000ff */
[C---:B------:R-:W-:Y:S01]  /*9e90*/  IMAD R3, R38.reuse, R6, RZ ;  /* 0x0000000626037224 */ /* 0x040fe200078e02ff */
[----:B------:R-:W-:Y:S01]  /*9ea0*/  SHF.L.U32 R56, R49, 0x10, RZ ;  /* 0x0000001031387819 */ /* 0x000fe200000006ff */
[----:B------:R-:W-:Y:S01]  /*9eb0*/  IMAD R0, R39, R40, R0 ;  /* 0x0000002827007224 */ /* 0x000fe200078e0200 */
[----:B------:R-:W-:Y:S01]  /*9ec0*/  MOV R39, R66 ;  /* 0x0000004200277202 */ /* 0x000fe20000000f00 */
[----:B------:R-:W-:Y:S01]  /*9ed0*/  IMAD R7, R38, R7, RZ ;  /* 0x0000000726077224 */ /* 0x000fe200078e02ff */
[----:B------:R-:W-:Y:S01]  /*9ee0*/  SHF.L.U32 R55, R49, 0x8, RZ ;  /* 0x0000000831377819 */ /* 0x000fe200000006ff */
[-C--:B------:R-:W-:Y:S01]  /*9ef0*/  IMAD R2, R41, R40.reuse, R2 ;  /* 0x0000002829027224 */ /* 0x080fe200078e0202 */
[----:B------:R-:W-:Y:S01]  /*9f00*/  SHF.R.S32.HI R41, RZ, 0x18, R48 ;  /* 0x00000018ff297819 */ /* 0x000fe20000011430 */
[-C--:B------:R-:W-:Y:S01]  /*9f10*/  IMAD R3, R42, R40.reuse, R3 ;  /* 0x000000282a037224 */ /* 0x080fe200078e0203 */
[----:B------:R-:W-:Y:S01]  /*9f20*/  SHF.L.U32 R48, R51, 0x8, RZ ;  /* 0x0000000833307819 */ /* 0x000fe200000006ff */
[----:B------:R-:W-:Y:S01]  /*9f30*/  IMAD R7, R43, R40, R7 ;  /* 0x000000282b077224 */ /* 0x000fe200078e0207 */
[----:B------:R-:W-:Y:S01]  /*9f40*/  SHF.L.U32 R67, R45, 0x8, RZ ;  /* 0x000000082d437819 */ /* 0x000fe200000006ff */
[C---:B------:R-:W-:Y:S01]  /*9f50*/  IMAD R8, R38.reuse, R8, RZ ;  /* 0x0000000826087224 */ /* 0x040fe200078e02ff */
[----:B------:R-:W-:Y:S01]  /*9f60*/  SHF.R.S32.HI R45, RZ, 0x18, R46 ;  /* 0x00000018ff2d7819 */ /* 0x000fe2000001142e */
[----:B------:R-:W-:Y:S01]  /*9f70*/  IMAD R9, R38, R9, RZ ;  /* 0x0000000926097224 */ /* 0x000fe200078e02ff */
[----:B------:R-:W-:Y:S01]  /*9f80*/  SHF.L.U32 R61, R46, 0x8, RZ ;  /* 0x000000082e3d7819 */ /* 0x000fe200000006ff */
[C---:B------:R-:W-:Y:S01]  /*9f90*/  IMAD R10, R38.reuse, R10, RZ ;  /* 0x0000000a260a7224 */ /* 0x040fe200078e02ff */
[----:B------:R-:W-:Y:S01]  /*9fa0*/  SHF.R.S32.HI R46, RZ, 0x18, R47 ;  /* 0x00000018ff2e7819 */ /* 0x000fe2000001142f */
[C---:B------:R-:W-:Y:S01]  /*9fb0*/  IMAD R11, R38.reuse, R11, RZ ;  /* 0x0000000b260b7224 */ /* 0x040fe200078e02ff */
[----:B------:R-:W-:Y:S01]  /*9fc0*/  SHF.R.S32.HI R42, RZ, 0x18, R49 ;  /* 0x00000018ff2a7819 */ /* 0x000fe20000011431 */
[----:B------:R-:W-:Y:S01]  /*9fd0*/  IMAD R6, R38, R15, RZ ;  /* 0x0000000f26067224 */ /* 0x000fe200078e02ff */
[----:B------:R-:W-:Y:S01]  /*9fe0*/  PRMT R54, R50, 0x8880, RZ ;  /* 0x0000888032367816 */ /* 0x000fe200000000ff */
[----:B------:R-:W-:Y:S01]  /*9ff0*/  IMAD R15, R38, R20, RZ ;  /* 0x00000014260f7224 */ /* 0x000fe200078e02ff */
[----:B------:R-:W-:Y:S01]  /*a000*/  SHF.L.U32 R52, R50, 0x8, RZ ;  /* 0x0000000832347819 */ /* 0x000fe200000006ff */
[C---:B------:R-:W-:Y:S01]  /*a010*/  IMAD R20, R38.reuse, R25, RZ ;  /* 0x0000001926147224 */ /* 0x040fe200078e02ff */
[----:B------:R-:W-:Y:S01]  /*a020*/  SHF.R.S32.HI R43, RZ, 0x18, R50 ;  /* 0x00000018ff2b7819 */ /* 0x000fe20000011432 */
[C---:B------:R-:W-:Y:S01]  /*a030*/  IMAD R25, R38.reuse, R30, RZ ;  /* 0x0000001e26197224 */ /* 0x040fe200078e02ff */
[C---:B------:R-:W-:Y:S01]  /*a040*/  PRMT R50, R51.reuse, 0x8880, RZ ;  /* 0x0000888033327816 */ /* 0x040fe200000000ff */
[C---:B------:R-:W-:Y:S01]  /*a050*/  IMAD R30, R38.reuse, R35, RZ ;  /* 0x00000023261e7224 */ /* 0x040fe200078e02ff */
[----:B------:R-:W-:Y:S02]  /*a060*/  SHF.L.U32 R49, R51, 0x10, RZ ;  /* 0x0000001033317819 */ /* 0x000fe400000006ff */
[----:B------:R-:W-:Y:S02]  /*a070*/  SHF.R.S32.HI R47, RZ, 0x18, R51 ;  /* 0x00000018ff2f7819 */ /* 0x000fe40000011433 */
[----:B------:R-:W-:Y:S01]  /*a080*/  I2IP.S8.S32.SAT R51, R7, R3, RZ ;  /* 0x0000000307337239 */ /* 0x000fe200000014ff */
[----:B------:R-:W-:Y:S01]  /*a090*/  IMAD.MOV.U32 R3, RZ, RZ, R69 ;  /* 0x000000ffff037224 */ /* 0x000fe200078e0045 */
[----:B------:R-:W-:Y:S01]  /*a0a0*/  SHF.R.S32.HI R5, RZ, 0x18, R67 ;  /* 0x00000018ff057819 */ /* 0x000fe20000011443 */
[----:B------:R-:W-:Y:S01]  /*a0b0*/  IMAD R7, R38, R16, RZ ;  /* 0x0000001026077224 */ /* 0x000fe200078e02ff */
[----:B------:R-:W-:Y:S01]  /*a0c0*/  IADD3 R36, PT, PT, R36, 0x1, RZ ;  /* 0x0000000124247810 */ /* 0x000fe20007ffe0ff */
[-C--:B------:R-:W-:Y:S02]  /*a0d0*/  IMAD R8, R3, R40.reuse, R8 ;  /* 0x0000002803087224 */ /* 0x080fe400078e0208 */
[-C--:B------:R-:W-:Y:S02]  /*a0e0*/  IMAD R9, R4, R40.reuse, R9 ;  /* 0x0000002804097224 */ /* 0x080fe400078e0209 */
[-C--:B------:R-:W-:Y:S02]  /*a0f0*/  IMAD R10, R5, R40.reuse, R10 ;  /* 0x00000028050a7224 */ /* 0x080fe400078e020a */
[----:B------:R-:W-:Y:S02]  /*a100*/  IMAD R11, R44, R40, R11 ;  /* 0x000000282c0b7224 */ /* 0x000fe400078e020b */
[C---:B------:R-:W-:Y:S02]  /*a110*/  IMAD R3, R38.reuse, R12, RZ ;  /* 0x0000000c26037224 */ /* 0x040fe400078e02ff */
[C---:B------:R-:W-:Y:S01]  /*a120*/  IMAD R12, R38.reuse, R17, RZ ;  /* 0x00000011260c7224 */ /* 0x040fe200078e02ff */
[----:B------:R-:W-:Y:S01]  /*a130*/  I2IP.S8.S32.SAT R11, R11, R10, RZ ;  /* 0x0000000a0b0b7239 */ /* 0x000fe200000014ff */
[C---:B------:R-:W-:Y:S01]  /*a140*/  IMAD R17, R38.reuse, R22, RZ ;  /* 0x0000001626117224 */ /* 0x040fe200078e02ff */
[----:B------:R-:W-:Y:S01]  /*a150*/  SHF.R.S32.HI R10, RZ, 0x18, R64 ;  /* 0x00000018ff0a7819 */ /* 0x000fe20000011440 */
[C---:B------:R-:W-:Y:S02]  /*a160*/  IMAD R22, R38.reuse, R27, RZ ;  /* 0x0000001b26167224 */ /* 0x040fe400078e02ff */
[----:B------:R-:W-:Y:S01]  /*a170*/  IMAD R27, R38, R32, RZ ;  /* 0x00000020261b7224 */ /* 0x000fe200078e02ff */
[----:B------:R-:W-:Y:S01]  /*a180*/  I2IP.S8.S32.SAT R32, R2, R0, R51 ;  /* 0x0000000002207239 */ /* 0x000fe20000001433 */
[C---:B------:R-:W-:Y:S01]  /*a190*/  IMAD R4, R38.reuse, R13, RZ ;  /* 0x0000000d26047224 */ /* 0x040fe200078e02ff */
[----:B------:R-:W-:Y:S01]  /*a1a0*/  SHF.R.S32.HI R0, RZ, 0x18, R61 ;  /* 0x00000018ff007819 */ /* 0x000fe2000001143d */
[C---:B------:R-:W-:Y:S01]  /*a1b0*/  IMAD R5, R38.reuse, R14, RZ ;  /* 0x0000000e26057224 */ /* 0x040fe200078e02ff */
[----:B------:R-:W-:Y:S01]  /*a1c0*/  MOV R2, R60 ;  /* 0x0000003c00027202 */ /* 0x000fe20000000f00 */
[C---:B------:R-:W-:Y:S02]  /*a1d0*/  IMAD R13, R38.reuse, R18, RZ ;  /* 0x00000012260d7224 */ /* 0x040fe400078e02ff */
[----:B------:R-:W-:Y:S02]  /*a1e0*/  IMAD R3, R39, R40, R3 ;  /* 0x0000002827037224 */ /* 0x000fe400078e0203 */
[C---:B------:R-:W-:Y:S02]  /*a1f0*/  IMAD R18, R38.reuse, R23, RZ ;  /* 0x0000001726127224 */ /* 0x040fe400078e02ff */
[----:B------:R-:W-:Y:S02]  /*a200*/  IMAD R23, R38, R28, RZ ;  /* 0x0000001c26177224 */ /* 0x000fe400078e02ff */
[----:B------:R-:W-:Y:S02]  /*a210*/  IMAD R4, R10, R40, R4 ;  /* 0x000000280a047224 */ /* 0x000fe400078e0204 */
[----:B------:R-:W-:Y:S01]  /*a220*/  IMAD R28, R38, R33, RZ ;  /* 0x00000021261c7224 */ /* 0x000fe200078e02ff */
[----:B------:R-:W-:Y:S01]  /*a230*/  I2IP.S8.S32.SAT R33, R9, R8, R11 ;  /* 0x0000000809217239 */ /* 0x000fe2000000140b */
[-C--:B------:R-:W-:Y:S01]  /*a240*/  IMAD R5, R0, R40.reuse, R5 ;  /* 0x0000002800057224 */ /* 0x080fe200078e0205 */
[----:B------:R-:W-:Y:S01]  /*a250*/  SHF.R.S32.HI R8, RZ, 0x18, R59 ;  /* 0x00000018ff087819 */ /* 0x000fe2000001143b */
[-C--:B------:R-:W-:Y:S01]  /*a260*/  IMAD R6, R45, R40.reuse, R6 ;  /* 0x000000282d067224 */ /* 0x080fe200078e0206 */
[----:B------:R-:W-:Y:S01]  /*a270*/  SHF.R.S32.HI R9, RZ, 0x18, R58 ;  /* 0x00000018ff097819 */ /* 0x000fe2000001143a */
[-C--:B------:R-:W-:Y:S01]  /*a280*/  IMAD R7, R2, R40.reuse, R7 ;  /* 0x0000002802077224 */ /* 0x080fe200078e0207 */
[----:B------:R-:W-:Y:S01]  /*a290*/  MOV R0, R65 ;  /* 0x0000004100007202 */ /* 0x000fe20000000f00 */
[----:B------:R-:W-:Y:S01]  /*a2a0*/  IMAD R14, R38, R19, RZ ;  /* 0x00000013260e7224 */ /* 0x000fe200078e02ff */
[----:B------:R-:W-:Y:S01]  /*a2b0*/  I2IP.S8.S32.SAT R5, R6, R5, RZ ;  /* 0x0000000506057239 */ /* 0x000fe200000014ff */
[-C--:B------:R-:W-:Y:S01]  /*a2c0*/  IMAD R12, R8, R40.reuse, R12 ;  /* 0x00000028080c7224 */ /* 0x080fe200078e020c */
[----:B------:R-:W-:Y:S01]  /*a2d0*/  SHF.R.S32.HI R2, RZ, 0x18, R63 ;  /* 0x00000018ff027819 */ /* 0x000fe2000001143f */
[-C--:B------:R-:W-:Y:S01]  /*a2e0*/  IMAD R13, R9, R40.reuse, R13 ;  /* 0x00000028090d7224 */ /* 0x080fe200078e020d */
[----:B------:R-:W-:Y:S01]  /*a2f0*/  SHF.R.S32.HI R8, RZ, 0x18, R62 ;  /* 0x00000018ff087819 */ /* 0x000fe2000001143e */
[----:B------:R-:W-:Y:S02]  /*a300*/  IMAD R16, R38, R21, RZ ;  /* 0x0000001526107224 */ /* 0x000fe400078e02ff */
[-C--:B------:R-:W-:Y:S02]  /*a310*/  IMAD R14, R46, R40.reuse, R14 ;  /* 0x000000282e0e7224 */ /* 0x080fe400078e020e */
[-C--:B------:R-:W-:Y:S02]  /*a320*/  IMAD R15, R0, R40.reuse, R15 ;  /* 0x00000028000f7224 */ /* 0x080fe400078e020f */
[----:B------:R-:W-:Y:S01]  /*a330*/  IMAD R16, R2, R40, R16 ;  /* 0x0000002802107224 */ /* 0x000fe200078e0210 */
[----:B------:R-:W-:Y:S01]  /*a340*/  I2IP.S8.S32.SAT R13, R14, R13, RZ ;  /* 0x0000000d0e0d7239 */ /* 0x000fe200000014ff */
[C---:B------:R-:W-:Y:S01]  /*a350*/  IMAD R19, R38.reuse, R24, RZ ;  /* 0x0000001826137224 */ /* 0x040fe200078e02ff */
[----:B------:R-:W-:Y:S01]  /*a360*/  SHF.R.S32.HI R2, RZ, 0x18, R56 ;  /* 0x00000018ff027819 */ /* 0x000fe20000011438 */
[----:B------:R-:W-:Y:S01]  /*a370*/  IMAD R24, R38, R29, RZ ;  /* 0x0000001d26187224 */ /* 0x000fe200078e02ff */
[----:B------:R-:W-:Y:S01]  /*a380*/  I2IP.S8.S32.SAT R35, R12, R7, R13 ;  /* 0x000000070c237239 */ /* 0x000fe2000000140d */
[----:B------:R-:W-:Y:S02]  /*a390*/  IMAD R17, R8, R40, R17 ;  /* 0x0000002808117224 */ /* 0x000fe400078e0211 */
[----:B------:R-:W-:Y:S02]  /*a3a0*/  IMAD.MOV.U32 R0, RZ, RZ, R57 ;  /* 0x000000ffff007224 */ /* 0x000fe400078e0039 */
[----:B------:R-:W-:Y:S01]  /*a3b0*/  IMAD R29, R38, R34, RZ ;  /* 0x00000022261d7224 */ /* 0x000fe200078e02ff */
[----:B------:R-:W-:Y:S01]  /*a3c0*/  I2IP.S8.S32.SAT R34, R4, R3, R5 ;  /* 0x0000000304227239 */ /* 0x000fe20000001405 */
[-C--:B------:R-:W-:Y:S01]  /*a3d0*/  IMAD R18, R41, R40.reuse, R18 ;  /* 0x0000002829127224 */ /* 0x080fe200078e0212 */
[----:B------:R-:W-:Y:S01]  /*a3e0*/  SHF.R.S32.HI R3, RZ, 0x18, R55 ;  /* 0x00000018ff037819 */ /* 0x000fe20000011437 */
[----:B------:R-:W-:Y:S01]  /*a3f0*/  IMAD R19, R0, R40, R19 ;  /* 0x0000002800137224 */ /* 0x000fe200078e0213 */
[----:B------:R-:W-:Y:S01]  /*a400*/  MOV R0, R54 ;  /* 0x0000003600007202 */ /* 0x000fe20000000f00 */
[----:B------:R1:W-:Y:S01]  /*a410*/  STS.128 [R78+UR43+0x5300], R32 ;  /* 0x005300204e007988 */ /* 0x0003e20008000c2b */
        /* <DEDUP_REMOVED lines=8> */
[----:B------:R-:W-:Y:S01]  /*a4a0*/  I2IP.S8.S32.SAT R16, R16, R15, R17 ;  /* 0x0000000f10107239 */ /* 0x000fe20000001411 */
[-C--:B------:R-:W-:Y:S01]  /*a4b0*/  IMAD R23, R0, R40.reuse, R23 ;  /* 0x0000002800177224 */ /* 0x080fe200078e0217 */
[----:B------:R-:W-:Y:S01]  /*a4c0*/  SHF.R.S32.HI R0, RZ, 0x18, R52 ;  /* 0x00000018ff007819 */ /* 0x000fe20000011434 */
[----:B------:R-:W-:Y:S01]  /*a4d0*/  IMAD R24, R2, R40, R24 ;  /* 0x0000002802187224 */ /* 0x000fe200078e0218 */
[----:B------:R-:W-:Y:S01]  /*a4e0*/  MOV R2, R50 ;  /* 0x0000003200027202 */ /* 0x000fe20000000f00 */
[----:B------:R-:W-:Y:S01]  /*a4f0*/  IMAD R26, R38, R31, RZ ;  /* 0x0000001f261a7224 */ /* 0x000fe200078e02ff */
[----:B------:R-:W-:Y:S01]  /*a500*/  I2IP.S8.S32.SAT R17, R22, R21, RZ ;  /* 0x0000001516117239 */ /* 0x000fe200000014ff */
[-C--:B------:R-:W-:Y:S02]  /*a510*/  IMAD R25, R0, R40.reuse, R25 ;  /* 0x0000002800197224 */ /* 0x080fe400078e0219 */
[-C--:B------:R-:W-:Y:S01]  /*a520*/  IMAD R26, R43, R40.reuse, R26 ;  /* 0x000000282b1a7224 */ /* 0x080fe200078e021a */
[----:B------:R-:W-:Y:S01]  /*a530*/  I2IP.S8.S32.SAT R17, R20, R19, R17 ;  /* 0x0000001314117239 */ /* 0x000fe20000001411 */
[-C--:B------:R-:W-:Y:S02]  /*a540*/  IMAD R27, R2, R40.reuse, R27 ;  /* 0x00000028021b7224 */ /* 0x080fe400078e021b */
[-C--:B------:R-:W-:Y:S01]  /*a550*/  IMAD R28, R3, R40.reuse, R28 ;  /* 0x00000028031c7224 */ /* 0x080fe200078e021c */
[----:B------:R-:W-:Y:S01]  /*a560*/  I2IP.S8.S32.SAT R18, R26, R25, RZ ;  /* 0x000000191a127239 */ /* 0x000fe200000014ff */
[-C--:B------:R-:W-:Y:S02]  /*a570*/  IMAD R29, R4, R40.reuse, R29 ;  /* 0x00000028041d7224 */ /* 0x080fe400078e021d */
[----:B------:R-:W-:Y:S01]  /*a580*/  IMAD R30, R47, R40, R30 ;  /* 0x000000282f1e7224 */ /* 0x000fe200078e021e */
[----:B------:R-:W-:Y:S04]  /*a590*/  I2IP.S8.S32.SAT R18, R24, R23, R18 ;  /* 0x0000001718127239 */ /* 0x000fe80000001412 */
        /* <DEDUP_REMOVED lines=25> */
.L_x_154:
[----:B------:R-:W-:Y:S05]  /*a730*/  BSYNC.RECONVERGENT B0 ;  /* 0x0000000000007941 */ /* 0x000fea0003800200 */
.L_x_153:
[----:B------:R-:W-:Y:S01]  /*a740*/  R2UR UR4, R82 ;  /* 0x00000000520472ca */ /* 0x000fe200000e0000 */
[----:B------:R-:W-:Y:S01]  /*a750*/  BAR.SYNC.DEFER_BLOCKING 0x1, 0x80 ;  /* 0x0042000000007b1d */ /* 0x000fe20000010000 */
[----:B------:R-:W-:Y:S01]  /*a760*/  ISETP.NE.AND P0, PT, R84, 0x2, PT ;  /* 0x000000025400780c */ /* 0x000fe20003f05270 */
[----:B------:R-:W-:Y:S01]  /*a770*/  UISETP.NE.AND UP0, UPT, UR44, URZ, UPT ;  /* 0x000000ff2c00728c */ /* 0x000fe2000bf05270 */
[----:B------:R-:W-:Y:S01]  /*a780*/  ISETP.NE.AND P1, PT, R36, 0x4, PT ;  /* 0x000000042400780c */ /* 0x000fe20003f25270 */
[----:B------:R-:W-:Y:S01]  /*a790*/  UIADD3 UR20, UPT, UPT, UR38, UR61, URZ ;  /* 0x0000003d26147290 */ /* 0x000fe2000fffe0ff */
[----:B------:R-:W-:Y:S02]  /*a7a0*/  SEL R2, RZ, 0x1, P0 ;  /* 0x00000001ff027807 */ /* 0x000fe40000000000 */
[----:B------:R-:W-:Y:S02]  /*a7b0*/  SEL R0, RZ, 0x1, P1 ;  /* 0x00000001ff007807 */ /* 0x000fe40000800000 */
[----:B------:R-:W-:Y:S02]  /*a7c0*/  LOP3.LUT R87, R87, R2, RZ, 0x3c, !PT ;  /* 0x0000000257577212 */ /* 0x000fe400078e3cff */
[----:B------:R-:W-:Y:S01]  /*a7d0*/  LOP3.LUT R88, R88, R0, RZ, 0x3c, !PT ;  /* 0x0000000058587212 */ /* 0x000fe200078e3cff */
[----:B------:R-:W-:Y:S01]  /*a7e0*/  UIADD3 UR32, UPT, UPT, UR37, UR4, URZ ;  /* 0x0000000425207290 */ /* 0x000fe2000fffe0ff */
[----:B------:R-:W-:Y:S02]  /*a7f0*/  SEL R84, R84, RZ, P0 ;  /* 0x000000ff54547207 */ /* 0x000fe40000000000 */
[----:B------:R-:W-:Y:S01]  /*a800*/  SEL R36, R36, RZ, P1 ;  /* 0x000000ff24247207 */ /* 0x000fe20000800000 */
[----:B------:R-:W-:Y:S01]  /*a810*/  UMOV UR36, UR59 ;  /* 0x0000003b00247c82 */ /* 0x000fe20008000000 */
[----:B------:R-:W-:Y:S07]  /*a820*/  BRA.U UP0, `(.L_x_155) ;  /* 0xffffffb900a87547 */ /* 0x000fee000b83ffff */
[----:B------:R-:W-:Y:S05]  /*a830*/  EXIT ;  /* 0x000000000000794d */ /* 0x000fea0003800000 */
.L_x_25:
[----:B---3--:R3:W1:Y:S02]  /*a840*/  SYNCS.PHASECHK.TRANS64.TRYWAIT P0, [R0+URZ+0x1c0], R2 ;  /* 0x0001c002000075a7 */ /* 0x00866400080011ff */
[----:B-1----:R-:W-:Y:S05]  /*a850*/  @!P0 NANOSLEEP.SYNCS 0x989680 ;  /* 0x009896800000895d */ /* 0x002fea0003900000 */
[----:B------:R-:W1:Y:S02]  /*a860*/  @!P0 SYNCS.PHASECHK.TRANS64 P0, [R0+URZ+0x1c0], R2 ;  /* 0x0001c002000085a7 */ /* 0x000e6400080010ff */
[----:B-1----:R-:W-:Y:S05]  /*a870*/  @!P0 BRA `(.L_x_25) ;  /* 0xfffffffc00f08947 */ /* 0x002fea000383ffff */
[----:B------:R-:W-:Y:S05]  /*a880*/  BRA `(.L_x_156) ;  /* 0xffffff7400387947 */ /* 0x000fea000383ffff */
.L_x_28:
[----:B--2---:R-:W-:-:S07]  /*a890*/  MOV R0, UR33 ;  /* 0x0000002100007c02 */ /* 0x004fce0008000f00 */
.L_x_157:
[----:B--2---:R2:W3:Y:S02]  /*a8a0*/  SYNCS.PHASECHK.TRANS64.TRYWAIT P0, [R0+URZ+0x80], R3 ;  /* 0x00008003000075a7 */ /* 0x0044e400080011ff */
[----:B---3--:R-:W-:Y:S05]  /*a8b0*/  @!P0 NANOSLEEP.SYNCS 0x989680 ;  /* 0x009896800000895d */ /* 0x008fea0003900000 */
[----:B------:R-:W3:Y:S02]  /*a8c0*/  @!P0 SYNCS.PHASECHK.TRANS64 P0, [R0+URZ+0x80], R3 ;  /* 0x00008003000085a7 */ /* 0x000ee400080010ff */
[----:B---3--:R-:W-:Y:S05]  /*a8d0*/  @!P0 BRA `(.L_x_157) ;  /* 0xfffffffc00f08947 */ /* 0x008fea000383ffff */
[----:B------:R-:W-:Y:S05]  /*a8e0*/  BRA `(.L_x_27) ;  /* 0xffffff7400907947 */ /* 0x000fea000383ffff */
.L_x_35:
[----:B-1----:R-:W-:-:S07]  /*a8f0*/  MOV R0, UR17 ;  /* 0x0000001100007c02 */ /* 0x002fce0008000f00 */
.L_x_158:
[----:B-1----:R1:W2:Y:S02]  /*a900*/  SYNCS.PHASECHK.TRANS64.TRYWAIT P0, [R0+URZ+0x80], R3 ;  /* 0x00008003000075a7 */ /* 0x0022a400080011ff */
[----:B--2---:R-:W-:Y:S05]  /*a910*/  @!P0 NANOSLEEP.SYNCS 0x989680 ;  /* 0x009896800000895d */ /* 0x004fea0003900000 */
[----:B------:R-:W2:Y:S02]  /*a920*/  @!P0 SYNCS.PHASECHK.TRANS64 P0, [R0+URZ+0x80], R3 ;  /* 0x00008003000085a7 */ /* 0x000ea400080010ff */
[----:B--2---:R-:W-:Y:S05]  /*a930*/  @!P0 BRA `(.L_x_158) ;  /* 0xfffffffc00f08947 */ /* 0x004fea000383ffff */
[----:B------:R-:W-:Y:S05]  /*a940*/  BRA `(.L_x_34) ;  /* 0xffffff7800547947 */ /* 0x000fea000383ffff */
.L_x_40:
[----:B-1----:R1:W2:Y:S02]  /*a950*/  SYNCS.PHASECHK.TRANS64.TRYWAIT P0, [R3+URZ+0x150], R0 ;  /* 0x00015000030075a7 */ /* 0x0022a400080011ff */
[----:B--2---:R-:W-:Y:S05]  /*a960*/  @!P0 NANOSLEEP.SYNCS 0x989680 ;  /* 0x009896800000895d */ /* 0x004fea0003900000 */
[----:B------:R-:W2:Y:S02]  /*a970*/  @!P0 SYNCS.PHASECHK.TRANS64 P0, [R3+URZ+0x150], R0 ;  /* 0x00015000030085a7 */ /* 0x000ea400080010ff */
[----:B--2---:R-:W-:Y:S05]  /*a980*/  @!P0 BRA `(.L_x_40) ;  /* 0xfffffffc00f08947 */ /* 0x004fea000383ffff */
[----:B------:R-:W-:Y:S05]  /*a990*/  BRA `(.L_x_159) ;  /* 0xffffff7c00007947 */ /* 0x000fea000383ffff */
.L_x_44:
[----:B------:R-:W-:-:S07]  /*a9a0*/  MOV R0, UR4 ;  /* 0x0000000400007c02 */ /* 0x000fce0008000f00 */
.L_x_160:
[----:B-1----:R1:W2:Y:S02]  /*a9b0*/  SYNCS.PHASECHK.TRANS64.TRYWAIT P0, [R0+URZ], R2 ;  /* 0x00000002000075a7 */ /* 0x0022a400080011ff */
[----:B--2---:R-:W-:Y:S05]  /*a9c0*/  @!P0 NANOSLEEP.SYNCS 0x989680 ;  /* 0x009896800000895d */ /* 0x004fea0003900000 */
[----:B------:R-:W2:Y:S02]  /*a9d0*/  @!P0 SYNCS.PHASECHK.TRANS64 P0, [R0+URZ], R2 ;  /* 0x00000002000085a7 */ /* 0x000ea400080010ff */
[----:B--2---:R-:W-:Y:S05]  /*a9e0*/  @!P0 BRA `(.L_x_160) ;  /* 0xfffffffc00f08947 */ /* 0x004fea000383ffff */
[----:B------:R-:W-:Y:S05]  /*a9f0*/  BRA `(.L_x_161) ;  /* 0xffffff8000a87947 */ /* 0x000fea000383ffff */
.L_x_45:
[----:B------:R-:W-:-:S07]  /*aa00*/  MOV R0, UR5 ;  /* 0x0000000500007c02 */ /* 0x000fce0008000f00 */
.L_x_162:
[----:B-1----:R1:W2:Y:S02]  /*aa10*/  SYNCS.PHASECHK.TRANS64.TRYWAIT P0, [R0+URZ], R3 ;  /* 0x00000003000075a7 */ /* 0x0022a400080011ff */
[----:B--2---:R-:W-:Y:S05]  /*aa20*/  @!P0 NANOSLEEP.SYNCS 0x989680 ;  /* 0x009896800000895d */ /* 0x004fea0003900000 */
[----:B------:R-:W2:Y:S02]  /*aa30*/  @!P0 SYNCS.PHASECHK.TRANS64 P0, [R0+URZ], R3 ;  /* 0x00000003000085a7 */ /* 0x000ea400080010ff */
[----:B--2---:R-:W-:Y:S05]  /*aa40*/  @!P0 BRA `(.L_x_162) ;  /* 0xfffffffc00f08947 */ /* 0x004fea000383ffff */
[----:B------:R-:W-:Y:S05]  /*aa50*/  BRA `(.L_x_163) ;  /* 0xffffff8000b47947 */ /* 0x000fea000383ffff */
.L_x_46:
[----:B------:R-:W-:-:S07]  /*aa60*/  MOV R0, UR5 ;  /* 0x0000000500007c02 */ /* 0x000fce0008000f00 */
.L_x_164:
[----:B-1----:R1:W2:Y:S02]  /*aa70*/  SYNCS.PHASECHK.TRANS64.TRYWAIT P0, [R0+URZ], R3 ;  /* 0x00000003000075a7 */ /* 0x0022a400080011ff */
[----:B--2---:R-:W-:Y:S05]  /*aa80*/  @!P0 NANOSLEEP.SYNCS 0x989680 ;  /* 0x009896800000895d */ /* 0x004fea0003900000 */
[----:B------:R-:W2:Y:S02]  /*aa90*/  @!P0 SYNCS.PHASECHK.TRANS64 P0, [R0+URZ], R3 ;  /* 0x00000003000085a7 */ /* 0x000ea400080010ff */
[----:B--2---:R-:W-:Y:S05]  /*aaa0*/  @!P0 BRA `(.L_x_164) ;  /* 0xfffffffc00f08947 */ /* 0x004fea000383ffff */
[----:B------:R-:W-:Y:S05]  /*aab0*/  BRA `(.L_x_165) ;  /* 0xffffff8000c07947 */ /* 0x000fea000383ffff */
.L_x_47:
[----:B------:R-:W-:-:S07]  /*aac0*/  MOV R0, UR5 ;  /* 0x0000000500007c02 */ /* 0x000fce0008000f00 */
.L_x_166:
[----:B-1----:R1:W2:Y:S02]  /*aad0*/  SYNCS.PHASECHK.TRANS64.TRYWAIT P0, [R0+URZ], R3 ;  /* 0x00000003000075a7 */ /* 0x0022a400080011ff */
[----:B--2---:R-:W-:Y:S05]  /*aae0*/  @!P0 NANOSLEEP.SYNCS 0x989680 ;  /* 0x009896800000895d */ /* 0x004fea0003900000 */
[----:B------:R-:W2:Y:S02]  /*aaf0*/  @!P0 SYNCS.PHASECHK.TRANS64 P0, [R0+URZ], R3 ;  /* 0x00000003000085a7 */ /* 0x000ea400080010ff */
[----:B--2---:R-:W-:Y:S05]  /*ab00*/  @!P0 BRA `(.L_x_166) ;  /* 0xfffffffc00f08947 */ /* 0x004fea000383ffff */
[----:B------:R-:W-:Y:S05]  /*ab10*/  BRA `(.L_x_167) ;  /* 0xffffff8000cc7947 */ /* 0x000fea000383ffff */
.L_x_48:
[----:B------:R-:W-:-:S07]  /*ab20*/  MOV R0, UR5 ;  /* 0x0000000500007c02 */ /* 0x000fce0008000f00 */
.L_x_168:
[----:B-1----:R1:W2:Y:S02]  /*ab30*/  SYNCS.PHASECHK.TRANS64.TRYWAIT P0, [R0+URZ], R3 ;  /* 0x00000003000075a7 */ /* 0x0022a400080011ff */
[----:B--2---:R-:W-:Y:S05]  /*ab40*/  @!P0 NANOSLEEP.SYNCS 0x989680 ;  /* 0x009896800000895d */ /* 0x004fea0003900000 */
[----:B------:R-:W2:Y:S02]  /*ab50*/  @!P0 SYNCS.PHASECHK.TRANS64 P0, [R0+URZ], R3 ;  /* 0x00000003000085a7 */ /* 0x000ea400080010ff */
[----:B--2---:R-:W-:Y:S05]  /*ab60*/  @!P0 BRA `(.L_x_168) ;  /* 0xfffffffc00f08947 */ /* 0x004fea000383ffff */
[----:B------:R-:W-:Y:S05]  /*ab70*/  BRA `(.L_x_169) ;  /* 0xffffff8000d87947 */ /* 0x000fea000383ffff */
.L_x_49:
[----:B------:R-:W-:-:S07]  /*ab80*/  MOV R0, UR5 ;  /* 0x0000000500007c02 */ /* 0x000fce0008000f00 */
.L_x_170:
[----:B-1----:R1:W2:Y:S02]  /*ab90*/  SYNCS.PHASECHK.TRANS64.TRYWAIT P0, [R0+URZ], R3 ;  /* 0x00000003000075a7 */ /* 0x0022a400080011ff */
[----:B--2---:R-:W-:Y:S05]  /*aba0*/  @!P0 NANOSLEEP.SYNCS 0x989680 ;  /* 0x009896800000895d */ /* 0x004fea0003900000 */
[----:B------:R-:W2:Y:S02]  /*abb0*/  @!P0 SYNCS.PHASECHK.TRANS64 P0, [R0+URZ], R3 ;  /* 0x00000003000085a7 */ /* 0x000ea400080010ff */
[----:B--2---:R-:W-:Y:S05]  /*abc0*/  @!P0 BRA `(.L_x_170) ;  /* 0xfffffffc00f08947 */ /* 0x004fea000383ffff */
[----:B------:R-:W-:Y:S05]  /*abd0*/  BRA `(.L_x_171) ;  /* 0xffffff8000e47947 */ /* 0x000fea000383ffff */
.L_x_50:
[----:B------:R-:W-:-:S07]  /*abe0*/  MOV R0, UR5 ;  /* 0x0000000500007c02 */ /* 0x000fce0008000f00 */
.L_x_172:
[----:B-1----:R1:W2:Y:S02]  /*abf0*/  SYNCS.PHASECHK.TRANS64.TRYWAIT P0, [R0+URZ], R3 ;  /* 0x00000003000075a7 */ /* 0x0022a400080011ff */
[----:B--2---:R-:W-:Y:S05]  /*ac00*/  @!P0 NANOSLEEP.SYNCS 0x989680 ;  /* 0x009896800000895d */ /* 0x004fea0003900000 */
[----:B------:R-:W2:Y:S02]  /*ac10*/  @!P0 SYNCS.PHASECHK.TRANS64 P0, [R0+URZ], R3 ;  /* 0x00000003000085a7 */ /* 0x000ea400080010ff */
[----:B--2---:R-:W-:Y:S05]  /*ac20*/  @!P0 BRA `(.L_x_172) ;  /* 0xfffffffc00f08947 */ /* 0x004fea000383ffff */
[----:B------:R-:W-:Y:S05]  /*ac30*/  BRA `(.L_x_173) ;  /* 0xffffff8000f07947 */ /* 0x000fea000383ffff */
.L_x_51:
[----:B------:R-:W-:-:S07]  /*ac40*/  MOV R0, UR5 ;  /* 0x0000000500007c02 */ /* 0x000fce0008000f00 */
.L_x_174:
[----:B-1----:R1:W2:Y:S02]  /*ac50*/  SYNCS.PHASECHK.TRANS64.TRYWAIT P0, [R0+URZ], R3 ;  /* 0x00000003000075a7 */ /* 0x0022a400080011ff */
[----:B--2---:R-:W-:Y:S05]  /*ac60*/  @!P0 NANOSLEEP.SYNCS 0x989680 ;  /* 0x009896800000895d */ /* 0x004fea0003900000 */
[----:B------:R-:W2:Y:S02]  /*ac70*/  @!P0 SYNCS.PHASECHK.TRANS64 P0, [R0+URZ], R3 ;  /* 0x00000003000085a7 */ /* 0x000ea400080010ff */
[----:B--2---:R-:W-:Y:S05]  /*ac80*/  @!P0 BRA `(.L_x_174) ;  /* 0xfffffffc00f08947 */ /* 0x004fea000383ffff */
[----:B------:R-:W-:Y:S05]  /*ac90*/  BRA `(.L_x_175) ;  /* 0xffffff8000fc7947 */ /* 0x000fea000383ffff */
.L_x_52:
[----:B------:R-:W-:-:S07]  /*aca0*/  MOV R0, UR5 ;  /* 0x0000000500007c02 */ /* 0x000fce0008000f00 */
.L_x_176:
[----:B-1----:R1:W2:Y:S02]  /*acb0*/  SYNCS.PHASECHK.TRANS64.TRYWAIT P0, [R0+URZ], R3 ;  /* 0x00000003000075a7 */ /* 0x0022a400080011ff */
[----:B--2---:R-:W-:Y:S05]  /*acc0*/  @!P0 NANOSLEEP.SYNCS 0x989680 ;  /* 0x009896800000895d */ /* 0x004fea0003900000 */
[----:B------:R-:W2:Y:S02]  /*acd0*/  @!P0 SYNCS.PHASECHK.TRANS64 P0, [R0+URZ], R3 ;  /* 0x00000003000085a7 */ /* 0x000ea400080010ff */
[----:B--2---:R-:W-:Y:S05]  /*ace0*/  @!P0 BRA `(.L_x_176) ;  /* 0xfffffffc00f08947 */ /* 0x004fea000383ffff */
[----:B------:R-:W-:Y:S05]  /*acf0*/  BRA `(.L_x_177) ;  /* 0xffffff8400087947 */ /* 0x000fea000383ffff */
.L_x_53:
[----:B------:R-:W-:-:S07]  /*ad00*/  MOV R0, UR5 ;  /* 0x0000000500007c02 */ /* 0x000fce0008000f00 */
.L_x_178:
[----:B-1----:R1:W2:Y:S02]  /*ad10*/  SYNCS.PHASECHK.TRANS64.TRYWAIT P0, [R0+URZ], R3 ;  /* 0x00000003000075a7 */ /* 0x0022a400080011ff */
[----:B--2---:R-:W-:Y:S05]  /*ad20*/  @!P0 NANOSLEEP.SYNCS 0x989680 ;  /* 0x009896800000895d */ /* 0x004fea0003900000 */
[----:B------:R-:W2:Y:S02]  /*ad30*/  @!P0 SYNCS.PHASECHK.TRANS64 P0, [R0+URZ], R3 ;  /* 0x00000003000085a7 */ /* 0x000ea400080010ff */
[----:B--2---:R-:W-:Y:S05]  /*ad40*/  @!P0 BRA `(.L_x_178) ;  /* 0xfffffffc00f08947 */ /* 0x004fea000383ffff */
[----:B------:R-:W-:Y:S05]  /*ad50*/  BRA `(.L_x_179) ;  /* 0xffffff8400147947 */ /* 0x000fea000383ffff */
.L_x_54:
[----:B------:R-:W-:-:S07]  /*ad60*/  MOV R0, UR5 ;  /* 0x0000000500007c02 */ /* 0x000fce0008000f00 */
.L_x_180:
[----:B-1----:R1:W2:Y:S02]  /*ad70*/  SYNCS.PHASECHK.TRANS64.TRYWAIT P0, [R0+URZ], R3 ;  /* 0x00000003000075a7 */ /* 0x0022a400080011ff */
[----:B--2---:R-:W-:Y:S05]  /*ad80*/  @!P0 NANOSLEEP.SYNCS 0x989680 ;  /* 0x009896800000895d */ /* 0x004fea0003900000 */
[----:B------:R-:W2:Y:S02]  /*ad90*/  @!P0 SYNCS.PHASECHK.TRANS64 P0, [R0+URZ], R3 ;  /* 0x00000003000085a7 */ /* 0x000ea400080010ff */
[----:B--2---:R-:W-:Y:S05]  /*ada0*/  @!P0 BRA `(.L_x_180) ;  /* 0xfffffffc00f08947 */ /* 0x004fea000383ffff */
[----:B------:R-:W-:Y:S05]  /*adb0*/  BRA `(.L_x_181) ;  /* 0xffffff8400207947 */ /* 0x000fea000383ffff */
.L_x_55:
[----:B------:R-:W-:-:S07]  /*adc0*/  MOV R0, UR5 ;  /* 0x0000000500007c02 */ /* 0x000fce0008000f00 */
.L_x_182:
[----:B-1----:R1:W2:Y:S02]  /*add0*/  SYNCS.PHASECHK.TRANS64.TRYWAIT P0, [R0+URZ], R3 ;  /* 0x00000003000075a7 */ /* 0x0022a400080011ff */
[----:B--2---:R-:W-:Y:S05]  /*ade0*/  @!P0 NANOSLEEP.SYNCS 0x989680 ;  /* 0x009896800000895d */ /* 0x004fea0003900000 */
[----:B------:R-:W2:Y:S02]  /*adf0*/  @!P0 SYNCS.PHASECHK.TRANS64 P0, [R0+URZ], R3 ;  /* 0x00000003000085a7 */ /* 0x000ea400080010ff */
[----:B--2---:R-:W-:Y:S05]  /*ae00*/  @!P0 BRA `(.L_x_182) ;  /* 0xfffffffc00f08947 */ /* 0x004fea000383ffff */
[----:B------:R-:W-:Y:S05]  /*ae10*/  BRA `(.L_x_183) ;  /* 0xffffff84002c7947 */ /* 0x000fea000383ffff */
.L_x_56:
[----:B------:R-:W-:-:S07]  /*ae20*/  MOV R0, UR5 ;  /* 0x0000000500007c02 */ /* 0x000fce0008000f00 */
.L_x_184:
[----:B-1----:R1:W2:Y:S02]  /*ae30*/  SYNCS.PHASECHK.TRANS64.TRYWAIT P0, [R0+URZ], R3 ;  /* 0x00000003000075a7 */ /* 0x0022a400080011ff */
[----:B--2---:R-:W-:Y:S05]  /*ae40*/  @!P0 NANOSLEEP.SYNCS 0x989680 ;  /* 0x009896800000895d */ /* 0x004fea0003900000 */
[----:B------:R-:W2:Y:S02]  /*ae50*/  @!P0 SYNCS.PHASECHK.TRANS64 P0, [R0+URZ], R3 ;  /* 0x00000003000085a7 */ /* 0x000ea400080010ff */
[----:B--2---:R-:W-:Y:S05]  /*ae60*/  @!P0 BRA `(.L_x_184) ;  /* 0xfffffffc00f08947 */ /* 0x004fea000383ffff */
[----:B------:R-:W-:Y:S05]  /*ae70*/  BRA `(.L_x_185) ;  /* 0xffffff8400387947 */ /* 0x000fea000383ffff */
.L_x_57:
[----:B------:R-:W-:-:S07]  /*ae80*/  MOV R0, UR5 ;  /* 0x0000000500007c02 */ /* 0x000fce0008000f00 */
.L_x_186:
[----:B-1----:R1:W2:Y:S02]  /*ae90*/  SYNCS.PHASECHK.TRANS64.TRYWAIT P0, [R0+URZ], R3 ;  /* 0x00000003000075a7 */ /* 0x0022a400080011ff */
[----:B--2---:R-:W-:Y:S05]  /*aea0*/  @!P0 NANOSLEEP.SYNCS 0x989680 ;  /* 0x009896800000895d */ /* 0x004fea0003900000 */
[----:B------:R-:W2:Y:S02]  /*aeb0*/  @!P0 SYNCS.PHASECHK.TRANS64 P0, [R0+URZ], R3 ;  /* 0x00000003000085a7 */ /* 0x000ea400080010ff */
[----:B--2---:R-:W-:Y:S05]  /*aec0*/  @!P0 BRA `(.L_x_186) ;  /* 0xfffffffc00f08947 */ /* 0x004fea000383ffff */
[----:B------:R-:W-:Y:S05]  /*aed0*/  BRA `(.L_x_187) ;  /* 0xffffff8400447947 */ /* 0x000fea000383ffff */
.L_x_58:
[----:B------:R-:W-:-:S07]  /*aee0*/  MOV R0, UR5 ;  /* 0x0000000500007c02 */ /* 0x000fce0008000f00 */
.L_x_188:
[----:B-1----:R1:W2:Y:S02]  /*aef0*/  SYNCS.PHASECHK.TRANS64.TRYWAIT P0, [R0+URZ], R3 ;  /* 0x00000003000075a7 */ /* 0x0022a400080011ff */
[----:B--2---:R-:W-:Y:S05]  /*af00*/  @!P0 NANOSLEEP.SYNCS 0x989680 ;  /* 0x009896800000895d */ /* 0x004fea0003900000 */
[----:B------:R-:W2:Y:S02]  /*af10*/  @!P0 SYNCS.PHASECHK.TRANS64 P0, [R0+URZ], R3 ;  /* 0x00000003000085a7 */ /* 0x000ea400080010ff */
[----:B--2---:R-:W-:Y:S05]  /*af20*/  @!P0 BRA `(.L_x_188) ;  /* 0xfffffffc00f08947 */ /* 0x004fea000383ffff */
[----:B------:R-:W-:Y:S05]  /*af30*/  BRA `(.L_x_189) ;  /* 0xffffff8400507947 */ /* 0x000fea000383ffff */
.L_x_61:
[----:B--2---:R2:W3:Y:S02]  /*af40*/  SYNCS.PHASECHK.TRANS64.TRYWAIT P0, [R2+URZ+0x1b0], R4 ;  /* 0x0001b004020075a7 */ /* 0x0044e400080011ff */
[----:B---3--:R-:W-:Y:S05]  /*af50*/  @!P0 NANOSLEEP.SYNCS 0x989680 ;  /* 0x009896800000895d */ /* 0x008fea0003900000 */
[----:B------:R-:W3:Y:S02]  /*af60*/  @!P0 SYNCS.PHASECHK.TRANS64 P0, [R2+URZ+0x1b0], R4 ;  /* 0x0001b004020085a7 */ /* 0x000ee400080010ff */
[----:B---3--:R-:W-:Y:S05]  /*af70*/  @!P0 BRA `(.L_x_61) ;  /* 0xfffffffc00f08947 */ /* 0x008fea000383ffff */
[----:B------:R-:W-:Y:S05]  /*af80*/  BRA `(.L_x_190) ;  /* 0xffffff8400ac7947 */ /* 0x000fea000383ffff */
.L_x_62:
[----:B------:R-:W-:-:S07]  /*af90*/  MOV R2, UR4 ;  /* 0x0000000400027c02 */ /* 0x000fce0008000f00 */
.L_x_191:
[----:B--2---:R2:W3:Y:S02]  /*afa0*/  SYNCS.PHASECHK.TRANS64.TRYWAIT P0, [R2+URZ+0x160], R5 ;  /* 0x00016005020075a7 */ /* 0x0044e400080011ff */
[----:B---3--:R-:W-:Y:S05]  /*afb0*/  @!P0 NANOSLEEP.SYNCS 0x989680 ;  /* 0x009896800000895d */ /* 0x008fea0003900000 */
[----:B------:R-:W3:Y:S02]  /*afc0*/  @!P0 SYNCS.PHASECHK.TRANS64 P0, [R2+URZ+0x160], R5 ;  /* 0x00016005020085a7 */ /* 0x000ee400080010ff */
[----:B---3--:R-:W-:Y:S05]  /*afd0*/  @!P0 BRA `(.L_x_191) ;  /* 0xfffffffc00f08947 */ /* 0x008fea000383ffff */
[----:B------:R-:W-:Y:S05]  /*afe0*/  BRA `(.L_x_192) ;  /* 0xffffff8400bc7947 */ /* 0x000fea000383ffff */
.L_x_63:
[----:B--2---:R2:W3:Y:S02]  /*aff0*/  SYNCS.PHASECHK.TRANS64.TRYWAIT P1, [R2+URZ+0x150], R4 ;  /* 0x00015004020075a7 */ /* 0x0044e400080211ff */
[----:B---3--:R-:W-:Y:S05]  /*b000*/  @!P1 NANOSLEEP.SYNCS 0x989680 ;  /* 0x009896800000995d */ /* 0x008fea0003900000 */
[----:B------:R-:W3:Y:S02]  /*b010*/  @!P1 SYNCS.PHASECHK.TRANS64 P1, [R2+URZ+0x150], R4 ;  /* 0x00015004020095a7 */ /* 0x000ee400080210ff */
[----:B---3--:R-:W-:Y:S05]  /*b020*/  @!P1 BRA `(.L_x_63) ;  /* 0xfffffffc00f09947 */ /* 0x008fea000383ffff */
[----:B------:R-:W-:Y:S05]  /*b030*/  BRA `(.L_x_193) ;  /* 0xffffff8400ec7947 */ /* 0x000fea000383ffff */
.L_x_66:
[----:B------:R-:W-:-:S07]  /*b040*/  MOV R0, UR4 ;  /* 0x0000000400007c02 */ /* 0x000fce0008000f00 */
.L_x_194:
[----:B--2---:R2:W3:Y:S02]  /*b050*/  SYNCS.PHASECHK.TRANS64.TRYWAIT P0, [R0+URZ+0x160], R2 ;  /* 0x00016002000075a7 */ /* 0x0044e400080011ff */
[----:B---3--:R-:W-:Y:S05]  /*b060*/  @!P0 NANOSLEEP.SYNCS 0x989680 ;  /* 0x009896800000895d */ /* 0x008fea0003900000 */
[----:B------:R-:W3:Y:S02]  /*b070*/  @!P0 SYNCS.PHASECHK.TRANS64 P0, [R0+URZ+0x160], R2 ;  /* 0x00016002000085a7 */ /* 0x000ee400080010ff */
[----:B---3--:R-:W-:Y:S05]  /*b080*/  @!P0 BRA `(.L_x_194) ;  /* 0xfffffffc00f08947 */ /* 0x008fea000383ffff */
[----:B------:R-:W-:Y:S05]  /*b090*/  BRA `(.L_x_65) ;  /* 0xffffff8800407947 */ /* 0x000fea000383ffff */
.L_x_75:
[----:B--2---:R-:W-:-:S04]  /*b0a0*/  MOV R5, UR5 ;  /* 0x0000000500057c02 */ /* 0x004fc80008000f00 */
[----:B------:R2:W3:Y:S03]  /*b0b0*/  SYNCS.PHASECHK.TRANS64.TRYWAIT P0, [R5+URZ+0x8], R6 ;  /* 0x00000806050075a7 */ /* 0x0004e600080011ff */
[----:B---3--:R-:W-:Y:S05]  /*b0c0*/  @!P0 NANOSLEEP.SYNCS 0x989680 ;  /* 0x009896800000895d */ /* 0x008fea0003900000 */
[----:B------:R-:W3:Y:S02]  /*b0d0*/  @!P0 SYNCS.PHASECHK.TRANS64 P0, [R5+URZ+0x8], R6 ;  /* 0x00000806050085a7 */ /* 0x000ee400080010ff */
[----:B---3--:R-:W-:Y:S05]  /*b0e0*/  @!P0 BRA `(.L_x_75) ;  /* 0xfffffffc00ec8947 */ /* 0x008fea000383ffff */
[----:B------:R-:W-:Y:S05]  /*b0f0*/  BRA `(.L_x_74) ;  /* 0xffffff8800f47947 */ /* 0x000fea000383ffff */
.L_x_77:
[----:B------:R-:W-:Y:S01]  /*b100*/  BSSY B0, `(.L_x_195) ;  /* 0x0000006000007945 */ /* 0x000fe20003800000 */
[----:B------:R-:W-:-:S07]  /*b110*/  MOV R15, 0xffffffff ;  /* 0xffffffff000f7802 */ /* 0x000fce0000000f00 */
[----:B-12--5:R-:W-:Y:S05]  /*b120*/  WARPSYNC.COLLECTIVE R15, `(.L_x_196) ;  /* 0x000000000f0c7348 */ /* 0x026fea0003c00000 */
[----:B------:R-:W-:Y:S02]  /*b130*/  ELECT P6, UR79, PT ;  /* 0x00000000004f782f */ /* 0x000fe400038c0000 */
[----:B------:R-:W-:Y:S01]  /*b140*/  MOV R14, UR79 ;  /* 0x0000004f000e7c02 */ /* 0x000fe20008000f00 */
[----:B-12--5:R-:W-:Y:S10]  /*b150*/  ENDCOLLECTIVE ;  /* 0x000000000000791b */ /* 0x026ff40003800000 */
.L_x_196:
[----:B------:R-:W-:Y:S05]  /*b160*/  BSYNC B0 ;  /* 0x0000000000007941 */ /* 0x000fea0003800000 */
.L_x_195:
[----:B------:R-:W-:Y:S05]  /*b170*/  BRA `(.L_x_197) ;  /* 0xffffff8c00247947 */ /* 0x000fea000383ffff */
.L_x_79:
[----:B--2---:R-:W-:-:S04]  /*b180*/  MOV R0, UR5 ;  /* 0x0000000500007c02 */ /* 0x004fc80008000f00 */
[----:B------:R2:W3:Y:S03]  /*b190*/  SYNCS.PHASECHK.TRANS64.TRYWAIT P0, [R0+URZ+0x8], R4 ;  /* 0x00000804000075a7 */ /* 0x0004e600080011ff */
[----:B---3--:R-:W-:Y:S05]  /*b1a0*/  @!P0 NANOSLEEP.SYNCS 0x989680 ;  /* 0x009896800000895d */ /* 0x008fea0003900000 */
[----:B------:R-:W3:Y:S02]  /*b1b0*/  @!P0 SYNCS.PHASECHK.TRANS64 P0, [R0+URZ+0x8], R4 ;  /* 0x00000804000085a7 */ /* 0x000ee400080010ff */
[----:B---3--:R-:W-:Y:S05]  /*b1c0*/  @!P0 BRA `(.L_x_79) ;  /* 0xfffffffc00ec8947 */ /* 0x008fea000383ffff */
[----:B------:R-:W-:Y:S05]  /*b1d0*/  BRA `(.L_x_78) ;  /* 0xffffff8c00287947 */ /* 0x000fea000383ffff */
.L_x_80:
[----:B-1----:R1:W2:Y:S02]  /*b1e0*/  SYNCS.PHASECHK.TRANS64.TRYWAIT P0, [R0+URZ+0x150], R4 ;  /* 0x00015004000075a7 */ /* 0x0022a400080011ff */
[----:B--2---:R-:W-:Y:S05]  /*b1f0*/  @!P0 NANOSLEEP.SYNCS 0x989680 ;  /* 0x009896800000895d */ /* 0x004fea0003900000 */
[----:B------:R-:W2:Y:S02]  /*b200*/  @!P0 SYNCS.PHASECHK.TRANS64 P0, [R0+URZ+0x150], R4 ;  /* 0x00015004000085a7 */ /* 0x000ea400080010ff */
[----:B--2---:R-:W-:Y:S05]  /*b210*/  @!P0 BRA `(.L_x_80) ;  /* 0xfffffffc00f08947 */ /* 0x004fea000383ffff */
[----:B------:R-:W-:Y:S05]  /*b220*/  BRA `(.L_x_198) ;  /* 0xffffff9000047947 */ /* 0x000fea000383ffff */
.L_x_82:
[----:B------:R-:W-:-:S07]  /*b230*/  MOV R0, UR23 ;  /* 0x0000001700007c02 */ /* 0x000fce0008000f00 */
.L_x_199:
[----:B-1----:R1:W2:Y:S02]  /*b240*/  SYNCS.PHASECHK.TRANS64.TRYWAIT P0, [R0+URZ+0x190], R4 ;  /* 0x00019004000075a7 */ /* 0x0022a400080011ff */
[----:B--2---:R-:W-:Y:S05]  /*b250*/  @!P0 NANOSLEEP.SYNCS 0x989680 ;  /* 0x009896800000895d */ /* 0x004fea0003900000 */
[----:B------:R-:W2:Y:S02]  /*b260*/  @!P0 SYNCS.PHASECHK.TRANS64 P0, [R0+URZ+0x190], R4 ;  /* 0x00019004000085a7 */ /* 0x000ea400080010ff */
[----:B--2---:R-:W-:Y:S05]  /*b270*/  @!P0 BRA `(.L_x_199) ;  /* 0xfffffffc00f08947 */ /* 0x004fea000383ffff */
[----:B------:R-:W-:Y:S05]  /*b280*/  BRA `(.L_x_200) ;  /* 0xffffff9000507947 */ /* 0x000fea000383ffff */
.L_x_85:
[----:B------:R-:W-:Y:S07]  /*b290*/  MOV R0, UR5 ;  /* 0x0000000500007c02 */ /* 0x000fee0008000f00 */
.L_x_201:
[----:B-1----:R1:W2:Y:S02]  /*b2a0*/  SYNCS.PHASECHK.TRANS64.TRYWAIT P0, [R0+URZ], R4 ;  /* 0x00000004000075a7 */ /* 0x0022a400080011ff */
[----:B--2---:R-:W-:Y:S05]  /*b2b0*/  @!P0 NANOSLEEP.SYNCS 0x989680 ;  /* 0x009896800000895d */ /* 0x004fea0003900000 */
[----:B------:R-:W2:Y:S02]  /*b2c0*/  @!P0 SYNCS.PHASECHK.TRANS64 P0, [R0+URZ], R4 ;  /* 0x00000004000085a7 */ /* 0x000ea400080010ff */
[----:B--2---:R-:W-:Y:S05]  /*b2d0*/  @!P0 BRA `(.L_x_201) ;  /* 0xfffffffc00f08947 */ /* 0x004fea000383ffff */
[----:B------:R-:W-:Y:S05]  /*b2e0*/  BRA `(.L_x_84) ;  /* 0xffffff9000647947 */ /* 0x000fea000383ffff */
.L_x_89:
[----:B-1----:R-:W-:-:S07]  /*b2f0*/  MOV R0, UR4 ;  /* 0x0000000400007c02 */ /* 0x002fce0008000f00 */
.L_x_202:
[----:B-1----:R1:W2:Y:S02]  /*b300*/  SYNCS.PHASECHK.TRANS64.TRYWAIT P0, [R0+URZ], R2 ;  /* 0x00000002000075a7 */ /* 0x0022a400080011ff */
[----:B--2---:R-:W-:Y:S05]  /*b310*/  @!P0 NANOSLEEP.SYNCS 0x989680 ;  /* 0x009896800000895d */ /* 0x004fea0003900000 */
[----:B------:R-:W2:Y:S02]  /*b320*/  @!P0 SYNCS.PHASECHK.TRANS64 P0, [R0+URZ], R2 ;  /* 0x00000002000085a7 */ /* 0x000ea400080010ff */
[----:B--2---:R-:W-:Y:S05]  /*b330*/  @!P0 BRA `(.L_x_202) ;  /* 0xfffffffc00f08947 */ /* 0x004fea000383ffff */
[----:B------:R-:W-:Y:S05]  /*b340*/  BRA `(.L_x_203) ;  /* 0xffffff9400307947 */ /* 0x000fea000383ffff */
.L_x_90:
[----:B------:R-:W-:-:S07]  /*b350*/  MOV R0, UR5 ;  /* 0x0000000500007c02 */ /* 0x000fce0008000f00 */
.L_x_204:
[----:B-1----:R1:W2:Y:S02]  /*b360*/  SYNCS.PHASECHK.TRANS64.TRYWAIT P0, [R0+URZ], R3 ;  /* 0x00000003000075a7 */ /* 0x0022a400080011ff */
[----:B--2---:R-:W-:Y:S05]  /*b370*/  @!P0 NANOSLEEP.SYNCS 0x989680 ;  /* 0x009896800000895d */ /* 0x004fea0003900000 */
[----:B------:R-:W2:Y:S02]  /*b380*/  @!P0 SYNCS.PHASECHK.TRANS64 P0, [R0+URZ], R3 ;  /* 0x00000003000085a7 */ /* 0x000ea400080010ff */
[----:B--2---:R-:W-:Y:S05]  /*b390*/  @!P0 BRA `(.L_x_204) ;  /* 0xfffffffc00f08947 */ /* 0x004fea000383ffff */
[----:B------:R-:W-:Y:S05]  /*b3a0*/  BRA `(.L_x_205) ;  /* 0xffffff94003c7947 */ /* 0x000fea000383ffff */
.L_x_91:
[----:B------:R-:W-:-:S07]  /*b3b0*/  MOV R0, UR5 ;  /* 0x0000000500007c02 */ /* 0x000fce0008000f00 */
.L_x_206:
[----:B-1----:R1:W2:Y:S02]  /*b3c0*/  SYNCS.PHASECHK.TRANS64.TRYWAIT P0, [R0+URZ], R3 ;  /* 0x00000003000075a7 */ /* 0x0022a400080011ff */
[----:B--2---:R-:W-:Y:S05]  /*b3d0*/  @!P0 NANOSLEEP.SYNCS 0x989680 ;  /* 0x009896800000895d */ /* 0x004fea0003900000 */
[----:B------:R-:W2:Y:S02]  /*b3e0*/  @!P0 SYNCS.PHASECHK.TRANS64 P0, [R0+URZ], R3 ;  /* 0x00000003000085a7 */ /* 0x000ea400080010ff */
[----:B--2---:R-:W-:Y:S05]  /*b3f0*/  @!P0 BRA `(.L_x_206) ;  /* 0xfffffffc00f08947 */ /* 0x004fea000383ffff */
[----:B------:R-:W-:Y:S05]  /*b400*/  BRA `(.L_x_207) ;  /* 0xffffff9400487947 */ /* 0x000fea000383ffff */
.L_x_94:
[----:B------:R-:W-:-:S07]  /*b410*/  MOV R0, UR17 ;  /* 0x0000001100007c02 */ /* 0x000fce0008000f00 */
.L_x_208:
[----:B-1----:R1:W2:Y:S02]  /*b420*/  SYNCS.PHASECHK.TRANS64.TRYWAIT P1, [R0+URZ+0x1d0], R2 ;  /* 0x0001d002000075a7 */ /* 0x0022a400080211ff */
[----:B--2---:R-:W-:Y:S05]  /*b430*/  @!P1 NANOSLEEP.SYNCS 0x989680 ;  /* 0x009896800000995d */ /* 0x004fea0003900000 */
[----:B------:R-:W2:Y:S02]  /*b440*/  @!P1 SYNCS.PHASECHK.TRANS64 P1, [R0+URZ+0x1d0], R2 ;  /* 0x0001d002000095a7 */ /* 0x000ea400080210ff */
[----:B--2---:R-:W-:Y:S05]  /*b450*/  @!P1 BRA `(.L_x_208) ;  /* 0xfffffffc00f09947 */ /* 0x004fea000383ffff */
[----:B------:R-:W-:Y:S05]  /*b460*/  BRA `(.L_x_209) ;  /* 0xffffff9400947947 */ /* 0x000fea000383ffff */
.L_x_99:
[----:B---3--:R3:W4:Y:S02]  /*b470*/  SYNCS.PHASECHK.TRANS64.TRYWAIT P0, [R12+URZ+0x150], R0 ;  /* 0x000150000c0075a7 */ /* 0x00872400080011ff */
[----:B----4-:R-:W-:Y:S05]  /*b480*/  @!P0 NANOSLEEP.SYNCS 0x989680 ;  /* 0x009896800000895d */ /* 0x010fea0003900000 */
[----:B------:R-:W4:Y:S02]  /*b490*/  @!P0 SYNCS.PHASECHK.TRANS64 P0, [R12+URZ+0x150], R0 ;  /* 0x000150000c0085a7 */ /* 0x000f2400080010ff */
[----:B----4-:R-:W-:Y:S05]  /*b4a0*/  @!P0 BRA `(.L_x_99) ;  /* 0xfffffffc00f08947 */ /* 0x010fea000383ffff */
[----:B------:R-:W-:Y:S05]  /*b4b0*/  BRA `(.L_x_210) ;  /* 0xffffff9800bc7947 */ /* 0x000fea000383ffff */
.L_x_102:
[----:B-1----:R-:W-:Y:S07]  /*b4c0*/  MOV R0, UR21 ;  /* 0x0000001500007c02 */ /* 0x002fee0008000f00 */
.L_x_211:
[----:B-1----:R1:W3:Y:S02]  /*b4d0*/  SYNCS.PHASECHK.TRANS64.TRYWAIT P2, [R0+URZ+0x148], R6 ;  /* 0x00014806000075a7 */ /* 0x0022e400080411ff */
[----:B---3--:R-:W-:Y:S05]  /*b4e0*/  @!P2 NANOSLEEP.SYNCS 0x989680 ;  /* 0x009896800000a95d */ /* 0x008fea0003900000 */
[----:B------:R-:W3:Y:S02]  /*b4f0*/  @!P2 SYNCS.PHASECHK.TRANS64 P2, [R0+URZ+0x148], R6 ;  /* 0x000148060000a5a7 */ /* 0x000ee400080410ff */
[----:B---3--:R-:W-:Y:S05]  /*b500*/  @!P2 BRA `(.L_x_211) ;  /* 0xfffffffc00f0a947 */ /* 0x008fea000383ffff */
[----:B------:R-:W-:Y:S05]  /*b510*/  BRA `(.L_x_101) ;  /* 0xffffffa000247947 */ /* 0x000fea000383ffff */
.L_x_105:
[----:B------:R-:W-:Y:S07]  /*b520*/  MOV R0, UR21 ;  /* 0x0000001500007c02 */ /* 0x000fee0008000f00 */
.L_x_212:
[----:B-1----:R1:W3:Y:S02]  /*b530*/  SYNCS.PHASECHK.TRANS64.TRYWAIT P0, [R0+URZ+0x120], R9 ;  /* 0x00012009000075a7 */ /* 0x0022e400080011ff */
[----:B---3--:R-:W-:Y:S05]  /*b540*/  @!P0 NANOSLEEP.SYNCS 0x989680 ;  /* 0x009896800000895d */ /* 0x008fea0003900000 */
[----:B------:R-:W3:Y:S02]  /*b550*/  @!P0 SYNCS.PHASECHK.TRANS64 P0, [R0+URZ+0x120], R9 ;  /* 0x00012009000085a7 */ /* 0x000ee400080010ff */
[----:B---3--:R-:W-:Y:S05]  /*b560*/  @!P0 BRA `(.L_x_212) ;  /* 0xfffffffc00f08947 */ /* 0x008fea000383ffff */
[----:B------:R-:W-:Y:S05]  /*b570*/  BRA `(.L_x_213) ;  /* 0xffffffa000807947 */ /* 0x000fea000383ffff */
.L_x_106:
[----:B------:R-:W-:Y:S07]  /*b580*/  MOV R0, UR21 ;  /* 0x0000001500007c02 */ /* 0x000fee0008000f00 */
.L_x_214:
[----:B-1----:R1:W3:Y:S02]  /*b590*/  SYNCS.PHASECHK.TRANS64.TRYWAIT P0, [R0+URZ+0x128], R9 ;  /* 0x00012809000075a7 */ /* 0x0022e400080011ff */
[----:B---3--:R-:W-:Y:S05]  /*b5a0*/  @!P0 NANOSLEEP.SYNCS 0x989680 ;  /* 0x009896800000895d */ /* 0x008fea0003900000 */
[----:B------:R-:W3:Y:S02]  /*b5b0*/  @!P0 SYNCS.PHASECHK.TRANS64 P0, [R0+URZ+0x128], R9 ;  /* 0x00012809000085a7 */ /* 0x000ee400080010ff */
[----:B---3--:R-:W-:Y:S05]  /*b5c0*/  @!P0 BRA `(.L_x_214) ;  /* 0xfffffffc00f08947 */ /* 0x008fea000383ffff */
[----:B------:R-:W-:Y:S05]  /*b5d0*/  BRA `(.L_x_215) ;  /* 0xffffffa000dc7947 */ /* 0x000fea000383ffff */
.L_x_107:
[----:B------:R-:W-:Y:S07]  /*b5e0*/  MOV R0, UR21 ;  /* 0x0000001500007c02 */ /* 0x000fee0008000f00 */
.L_x_216:
[----:B-1----:R1:W3:Y:S02]  /*b5f0*/  SYNCS.PHASECHK.TRANS64.TRYWAIT P0, [R0+URZ+0x130], R9 ;  /* 0x00013009000075a7 */ /* 0x0022e400080011ff */
[----:B---3--:R-:W-:Y:S05]  /*b600*/  @!P0 NANOSLEEP.SYNCS 0x989680 ;  /* 0x009896800000895d */ /* 0x008fea0003900000 */
[----:B------:R-:W3:Y:S02]  /*b610*/  @!P0 SYNCS.PHASECHK.TRANS64 P0, [R0+URZ+0x130], R9 ;  /* 0x00013009000085a7 */ /* 0x000ee400080010ff */
[----:B---3--:R-:W-:Y:S05]  /*b620*/  @!P0 BRA `(.L_x_216) ;  /* 0xfffffffc00f08947 */ /* 0x008fea000383ffff */
[----:B------:R-:W-:Y:S05]  /*b630*/  BRA `(.L_x_217) ;  /* 0xffffffa400387947 */ /* 0x000fea000383ffff */
.L_x_108:
[----:B------:R-:W-:Y:S07]  /*b640*/  MOV R0, UR21 ;  /* 0x0000001500007c02 */ /* 0x000fee0008000f00 */
.L_x_218:
[----:B-1----:R1:W3:Y:S02]  /*b650*/  SYNCS.PHASECHK.TRANS64.TRYWAIT P0, [R0+URZ+0x138], R9 ;  /* 0x00013809000075a7 */ /* 0x0022e400080011ff */
[----:B---3--:R-:W-:Y:S05]  /*b660*/  @!P0 NANOSLEEP.SYNCS 0x989680 ;  /* 0x009896800000895d */ /* 0x008fea0003900000 */
[----:B------:R-:W3:Y:S02]  /*b670*/  @!P0 SYNCS.PHASECHK.TRANS64 P0, [R0+URZ+0x138], R9 ;  /* 0x00013809000085a7 */ /* 0x000ee400080010ff */
[----:B---3--:R-:W-:Y:S05]  /*b680*/  @!P0 BRA `(.L_x_218) ;  /* 0xfffffffc00f08947 */ /* 0x008fea000383ffff */
[----:B------:R-:W-:Y:S05]  /*b690*/  BRA `(.L_x_219) ;  /* 0xffffffa400947947 */ /* 0x000fea000383ffff */
.L_x_110:
[----:B------:R-:W-:-:S07]  /*b6a0*/  MOV R0, UR21 ;  /* 0x0000001500007c02 */ /* 0x000fce0008000f00 */
.L_x_220:
[----:B-1----:R1:W4:Y:S02]  /*b6b0*/  SYNCS.PHASECHK.TRANS64.TRYWAIT P0, [R0+URZ+0x120], R2 ;  /* 0x00012002000075a7 */ /* 0x00232400080011ff */
[----:B----4-:R-:W-:Y:S05]  /*b6c0*/  @!P0 NANOSLEEP.SYNCS 0x989680 ;  /* 0x009896800000895d */ /* 0x010fea0003900000 */
[----:B------:R-:W4:Y:S02]  /*b6d0*/  @!P0 SYNCS.PHASECHK.TRANS64 P0, [R0+URZ+0x120], R2 ;  /* 0x00012002000085a7 */ /* 0x000f2400080010ff */
[----:B----4-:R-:W-:Y:S05]  /*b6e0*/  @!P0 BRA `(.L_x_220) ;  /* 0xfffffffc00f08947 */ /* 0x010fea000383ffff */
[----:B------:R-:W-:Y:S05]  /*b6f0*/  BRA `(.L_x_221) ;  /* 0xffffffa800207947 */ /* 0x000fea000383ffff */
.L_x_111:
[----:B-1----:R-:W-:-:S07]  /*b700*/  MOV R0, UR21 ;  /* 0x0000001500007c02 */ /* 0x002fce0008000f00 */
.L_x_222:
[----:B-1----:R1:W4:Y:S02]  /*b710*/  SYNCS.PHASECHK.TRANS64.TRYWAIT P0, [R0+URZ+0x128], R2 ;  /* 0x00012802000075a7 */ /* 0x00232400080011ff */
[----:B----4-:R-:W-:Y:S05]  /*b720*/  @!P0 NANOSLEEP.SYNCS 0x989680 ;  /* 0x009896800000895d */ /* 0x010fea0003900000 */
[----:B------:R-:W4:Y:S02]  /*b730*/  @!P0 SYNCS.PHASECHK.TRANS64 P0, [R0+URZ+0x128], R2 ;  /* 0x00012802000085a7 */ /* 0x000f2400080010ff */
[----:B----4-:R-:W-:Y:S05]  /*b740*/  @!P0 BRA `(.L_x_222) ;  /* 0xfffffffc00f08947 */ /* 0x010fea000383ffff */
[----:B------:R-:W-:Y:S05]  /*b750*/  BRA `(.L_x_223) ;  /* 0xffffffa800107947 */ /* 0x000fea000383ffff */
.L_x_112:
[----:B-1----:R-:W-:-:S07]  /*b760*/  MOV R0, UR21 ;  /* 0x0000001500007c02 */ /* 0x002fce0008000f00 */
.L_x_224:
[----:B-1----:R1:W4:Y:S02]  /*b770*/  SYNCS.PHASECHK.TRANS64.TRYWAIT P0, [R0+URZ+0x130], R2 ;  /* 0x00013002000075a7 */ /* 0x00232400080011ff */
[----:B----4-:R-:W-:Y:S05]  /*b780*/  @!P0 NANOSLEEP.SYNCS 0x989680 ;  /* 0x009896800000895d */ /* 0x010fea0003900000 */
[----:B------:R-:W4:Y:S02]  /*b790*/  @!P0 SYNCS.PHASECHK.TRANS64 P0, [R0+URZ+0x130], R2 ;  /* 0x00013002000085a7 */ /* 0x000f2400080010ff */
[----:B----4-:R-:W-:Y:S05]  /*b7a0*/  @!P0 BRA `(.L_x_224) ;  /* 0xfffffffc00f08947 */ /* 0x010fea000383ffff */
[----:B------:R-:W-:Y:S05]  /*b7b0*/  BRA `(.L_x_225) ;  /* 0xffffffa800007947 */ /* 0x000fea000383ffff */
.L_x_114:
[----:B--2---:R2:W3:Y:S02]  /*b7c0*/  SYNCS.PHASECHK.TRANS64.TRYWAIT P0, [R3+URZ+0x150], R0 ;  /* 0x00015000030075a7 */ /* 0x0044e400080011ff */
[----:B---3--:R-:W-:Y:S05]  /*b7d0*/  @!P0 NANOSLEEP.SYNCS 0x989680 ;  /* 0x009896800000895d */ /* 0x008fea0003900000 */
[----:B------:R-:W3:Y:S02]  /*b7e0*/  @!P0 SYNCS.PHASECHK.TRANS64 P0, [R3+URZ+0x150], R0 ;  /* 0x00015000030085a7 */ /* 0x000ee400080010ff */
[----:B---3--:R-:W-:Y:S05]  /*b7f0*/  @!P0 BRA `(.L_x_114) ;  /* 0xfffffffc00f08947 */ /* 0x008fea000383ffff */
[----:B------:R-:W-:Y:S05]  /*b800*/  BRA `(.L_x_226) ;  /* 0xffffffa800c47947 */ /* 0x000fea000383ffff */
.L_x_125:
[----:B-1----:R1:W2:Y:S02]  /*b810*/  SYNCS.PHASECHK.TRANS64.TRYWAIT P1, [R3+URZ+0x100], R0 ;  /* 0x00010000030075a7 */ /* 0x0022a400080211ff */
[----:B--2---:R-:W-:Y:S05]  /*b820*/  @!P1 NANOSLEEP.SYNCS 0x989680 ;  /* 0x009896800000995d */ /* 0x004fea0003900000 */
[----:B------:R-:W2:Y:S02]  /*b830*/  @!P1 SYNCS.PHASECHK.TRANS64 P1, [R3+URZ+0x100], R0 ;  /* 0x00010000030095a7 */ /* 0x000ea400080210ff */
[----:B--2---:R-:W-:Y:S05]  /*b840*/  @!P1 BRA `(.L_x_125) ;  /* 0xfffffffc00f09947 */ /* 0x004fea000383ffff */
[----:B------:R-:W-:Y:S05]  /*b850*/  BRA `(.L_x_124) ;  /* 0xffffffb8001c7947 */ /* 0x000fea000383ffff */
.L_x_127:
[----:B-1----:R1:W2:Y:S02]  /*b860*/  SYNCS.PHASECHK.TRANS64.TRYWAIT P0, [R83+URZ+0x170], R4 ;  /* 0x00017004530075a7 */ /* 0x0022a400080011ff */
[----:B--2---:R-:W-:Y:S05]  /*b870*/  @!P0 NANOSLEEP.SYNCS 0x989680 ;  /* 0x009896800000895d */ /* 0x004fea0003900000 */
[----:B------:R-:W2:Y:S02]  /*b880*/  @!P0 SYNCS.PHASECHK.TRANS64 P0, [R83+URZ+0x170], R4 ;  /* 0x00017004530085a7 */ /* 0x000ea400080010ff */
[----:B--2---:R-:W-:Y:S05]  /*b890*/  @!P0 BRA `(.L_x_127) ;  /* 0xfffffffc00f08947 */ /* 0x004fea000383ffff */
[----:B------:R-:W-:Y:S05]  /*b8a0*/  BRA `(.L_x_126) ;  /* 0xffffffb800707947 */ /* 0x000fea000383ffff */
.L_x_135:
[----:B--2---:R2:W3:Y:S02]  /*b8b0*/  SYNCS.PHASECHK.TRANS64.TRYWAIT P0, [R0+URZ+0x100], R2 ;  /* 0x00010002000075a7 */ /* 0x0044e400080011ff */
[----:B---3--:R-:W-:Y:S05]  /*b8c0*/  @!P0 NANOSLEEP.SYNCS 0x989680 ;  /* 0x009896800000895d */ /* 0x008fea0003900000 */
[----:B------:R-:W3:Y:S02]  /*b8d0*/  @!P0 SYNCS.PHASECHK.TRANS64 P0, [R0+URZ+0x100], R2 ;  /* 0x00010002000085a7 */ /* 0x000ee400080010ff */
[----:B---3--:R-:W-:Y:S05]  /*b8e0*/  @!P0 BRA `(.L_x_135) ;  /* 0xfffffffc00f08947 */ /* 0x008fea000383ffff */
[----:B------:R-:W-:Y:S05]  /*b8f0*/  BRA `(.L_x_134) ;  /* 0xffffffc400787947 */ /* 0x000fea000383ffff */
.L_x_143:
[----:B--2---:R2:W3:Y:S02]  /*b900*/  SYNCS.PHASECHK.TRANS64.TRYWAIT P0, [R0+URZ+0x100], R4 ;  /* 0x00010004000075a7 */ /* 0x0044e400080011ff */
[----:B---3--:R-:W-:Y:S05]  /*b910*/  @!P0 NANOSLEEP.SYNCS 0x989680 ;  /* 0x009896800000895d */ /* 0x008fea0003900000 */
[----:B------:R-:W3:Y:S02]  /*b920*/  @!P0 SYNCS.PHASECHK.TRANS64 P0, [R0+URZ+0x100], R4 ;  /* 0x00010004000085a7 */ /* 0x000ee400080010ff */
[----:B---3--:R-:W-:Y:S05]  /*b930*/  @!P0 BRA `(.L_x_143) ;  /* 0xfffffffc00f08947 */ /* 0x008fea000383ffff */
[----:B------:R-:W-:Y:S05]  /*b940*/  BRA `(.L_x_142) ;  /* 0xffffffd000c47947 */ /* 0x000fea000383ffff */
.L_x_151:
[----:B--2---:R2:W3:Y:S02]  /*b950*/  SYNCS.PHASECHK.TRANS64.TRYWAIT P0, [R0+URZ+0x100], R2 ;  /* 0x00010002000075a7 */ /* 0x0044e400080011ff */
[----:B---3--:R-:W-:Y:S05]  /*b960*/  @!P0 NANOSLEEP.SYNCS 0x989680 ;  /* 0x009896800000895d */ /* 0x008fea0003900000 */
[----:B------:R-:W3:Y:S02]  /*b970*/  @!P0 SYNCS.PHASECHK.TRANS64 P0, [R0+URZ+0x100], R2 ;  /* 0x00010002000085a7 */ /* 0x000ee400080010ff */
[----:B---3--:R-:W-:Y:S05]  /*b980*/  @!P0 BRA `(.L_x_151) ;  /* 0xfffffffc00f08947 */ /* 0x008fea000383ffff */
[----:B------:R-:W-:Y:S05]  /*b990*/  BRA `(.L_x_150) ;  /* 0xffffffe0001c7947 */ /* 0x000fea000383ffff */
        .weak           $__internal_0_$__cuda_sm10x_tcgen05_guardrail_trap_col_being_dealloced_not_returned_by_alloc
        .type           $__internal_0_$__cuda_sm10x_tcgen05_guardrail_trap_col_being_dealloced_not_returned_by_alloc,@function
        .size           $__internal_0_$__cuda_sm10x_tcgen05_guardrail_trap_col_being_dealloced_not_returned_by_alloc,($__internal_1_$__cuda_sm10x_tcgen05_guardrail_trap_phase_invalid_during_alloc - $__internal_0_$__cuda_sm10x_tcgen05_guardrail_trap_col_being_dealloced_not_returned_by_alloc)
$__internal_0_$__cuda_sm10x_tcgen05_guardrail_trap_col_being_dealloced_not_returned_by_alloc:
[----:B------:R-:W-:Y:S05]  /*b9a0*/  BPT.TRAP 0x1 ;  /* 0x000000040000795c */ /* 0x000fea0000300000 */
[----:B------:R-:W-:-:S04]  /*b9b0*/  HFMA2 R3, -RZ, RZ, 0, 0 ;  /* 0x00000000ff037431 */ /* 0x000fc800000001ff */
[----:B------:R-:W-:Y:S05]  /*b9c0*/  RET.REL.NODEC R2 `(_ZN7cutlass13device_kernelINS_4gemm6kernel13GemmUniversalIN4cute5tupleIJiiiiEEENS1_10collective13CollectiveMmaINS1_35MainloopSm100TmaUmmaWarpSpecializedILi16ELi2ELi4ENS5_IJNS4_1CILi4EEENSA_ILi2EEENSA_ILi1EEEEEEEENS5_IJNSA_ILi128EEENSA_ILi256EEENSA_ILi64EEEEEEaNS5_IJlSD_lEEEaSK_NS4_8TiledMMAINS4_8MMA_AtomIJNS4_21SM100_MMA_S8_2x1SM_SSIaaiLi128ELi256ELNS4_4UMMA5MajorE0ELSP_0ELNSO_8SaturateE0EEEEEENS4_6LayoutINS5_IJSD_SD_SD_EEENS5_IJNSA_ILi0EEESV_SV_EEEEENS5_IJNS4_10UnderscoreESY_SY_EEEEENS4_28SM100_TMA_2SM_LOAD_MULTICASTENS4_14ComposedLayoutINS4_7SwizzleILi2ELi4ELi3EEENS4_18smem_ptr_flag_bitsILi8EEENST_INS5_IJNSA_ILi8EEESI_EEENS5_IJSI_SD_EEEEEEEvNS4_8identityES11_S1B_vS1C_EENS_8epilogue10collective18CollectiveEpilogueINS1E_23Sm100TmaWarpSpecializedILi4ELi2ELi32ELb0ELb0EEEJNS5_IJSI_SH_SI_EEENS5_IJNST_ISI_SD_EENST_INS5_IJNSA_ILi32EEESC_EEENS5_IJSD_SG_EEEEEEEEaSK_aSK_NS1E_6fusion15FusionCallbacksIS1I_NS1Q_17LinearCombinationIaiaiLNS_15FloatRoundStyleE2EEES1J_S1P_JEEENS4_5SM1004TMEM4LOAD26SM100_TMEM_LOAD_32dp32b32xENS4_13SM90_TMA_LOADENS12_INS13_ILi1ELi4ELi3EEES16_NST_INS5_IJS17_S1L_EEENS5_IJS1L_SD_EEEEEEENS4_39AutoVectorizingCopyWithAssumedAlignmentILi128EEENS4_14SM90_TMA_STOREES25_S27_S27_EEEvvEEEEvNT_6ParamsE) ;  /* 0xffffff44028c7950 */ /* 0x000fea0003c3ffff */
        .weak           $__internal_1_$__cuda_sm10x_tcgen05_guardrail_trap_phase_invalid_during_alloc
        .type           $__internal_1_$__cuda_sm10x_tcgen05_guardrail_trap_phase_invalid_during_alloc,@function
        .size           $__internal_1_$__cuda_sm10x_tcgen05_guardrail_trap_phase_invalid_during_alloc,($__internal_2_$__cuda_sm10x_tcgen05_guardrail_trap_unallocated_columns_being_dealloced - $__internal_1_$__cuda_sm10x_tcgen05_guardrail_trap_phase_invalid_during_alloc)
$__internal_1_$__cuda_sm10x_tcgen05_guardrail_trap_phase_invalid_during_alloc:
[----:B------:R-:W-:Y:S05]  /*b9d0*/  BPT.TRAP 0x1 ;  /* 0x000000040000795c */ /* 0x000fea0000300000 */
[----:B------:R-:W-:-:S04]  /*b9e0*/  MOV R5, 0x0 ;  /* 0x0000000000057802 */ /* 0x000fc80000000f00 */
[----:B------:R-:W-:Y:S05]  /*b9f0*/  RET.REL.NODEC R4 `(_ZN7cutlass13device_kernelINS_4gemm6kernel13GemmUniversalIN4cute5tupleIJiiiiEEENS1_10collective13CollectiveMmaINS1_35MainloopSm100TmaUmmaWarpSpecializedILi16ELi2ELi4ENS5_IJNS4_1CILi4EEENSA_ILi2EEENSA_ILi1EEEEEEEENS5_IJNSA_ILi128EEENSA_ILi256EEENSA_ILi64EEEEEEaNS5_IJlSD_lEEEaSK_NS4_8TiledMMAINS4_8MMA_AtomIJNS4_21SM100_MMA_S8_2x1SM_SSIaaiLi128ELi256ELNS4_4UMMA5MajorE0ELSP_0ELNSO_8SaturateE0EEEEEENS4_6LayoutINS5_IJSD_SD_SD_EEENS5_IJNSA_ILi0EEESV_SV_EEEEENS5_IJNS4_10UnderscoreESY_SY_EEEEENS4_28SM100_TMA_2SM_LOAD_MULTICASTENS4_14ComposedLayoutINS4_7SwizzleILi2ELi4ELi3EEENS4_18smem_ptr_flag_bitsILi8EEENST_INS5_IJNSA_ILi8EEESI_EEENS5_IJSI_SD_EEEEEEEvNS4_8identityES11_S1B_vS1C_EENS_8epilogue10collective18CollectiveEpilogueINS1E_23Sm100TmaWarpSpecializedILi4ELi2ELi32ELb0ELb0EEEJNS5_IJSI_SH_SI_EEENS5_IJNST_ISI_SD_EENST_INS5_IJNSA_ILi32EEESC_EEENS5_IJSD_SG_EEEEEEEEaSK_aSK_NS1E_6fusion15FusionCallbacksIS1I_NS1Q_17LinearCombinationIaiaiLNS_15FloatRoundStyleE2EEES1J_S1P_JEEENS4_5SM1004TMEM4LOAD26SM100_TMEM_LOAD_32dp32b32xENS4_13SM90_TMA_LOADENS12_INS13_ILi1ELi4ELi3EEES16_NST_INS5_IJS17_S1L_EEENS5_IJS1L_SD_EEEEEEENS4_39AutoVectorizingCopyWithAssumedAlignmentILi128EEENS4_14SM90_TMA_STOREES25_S27_S27_EEEvvEEEEvNT_6ParamsE) ;  /* 0xffffff4404807950 */ /* 0x000fea0003c3ffff */
        .weak           $__internal_2_$__cuda_sm10x_tcgen05_guardrail_trap_unallocated_columns_being_dealloced
        .type           $__internal_2_$__cuda_sm10x_tcgen05_guardrail_trap_unallocated_columns_being_dealloced,@function
        .size           $__internal_2_$__cuda_sm10x_tcgen05_guardrail_trap_unallocated_columns_being_dealloced,(.L_x_228 - $__internal_2_$__cuda_sm10x_tcgen05_guardrail_trap_unallocated_columns_being_dealloced)
$__internal_2_$__cuda_sm10x_tcgen05_guardrail_trap_unallocated_columns_being_dealloced:
[----:B------:R-:W-:Y:S05]  /*ba00*/  BPT.TRAP 0x1 ;  /* 0x000000040000795c */ /* 0x000fea0000300000 */
[----:B------:R-:W-:-:S04]  /*ba10*/  HFMA2 R3, -RZ, RZ, 0, 0 ;  /* 0x00000000ff037431 */ /* 0x000fc800000001ff */
[----:B------:R-:W-:Y:S05]  /*ba20*/  RET.REL.NODEC R2 `(_ZN7cutlass13device_kernelINS_4gemm6kernel13GemmUniversalIN4cute5tupleIJiiiiEEENS1_10collective13CollectiveMmaINS1_35MainloopSm100TmaUmmaWarpSpecializedILi16ELi2ELi4ENS5_IJNS4_1CILi4EEENSA_ILi2EEENSA_ILi1EEEEEEEENS5_IJNSA_ILi128EEENSA_ILi256EEENSA_ILi64EEEEEEaNS5_IJlSD_lEEEaSK_NS4_8TiledMMAINS4_8MMA_AtomIJNS4_21SM100_MMA_S8_2x1SM_SSIaaiLi128ELi256ELNS4_4UMMA5MajorE0ELSP_0ELNSO_8SaturateE0EEEEEENS4_6LayoutINS5_IJSD_SD_SD_EEENS5_IJNSA_ILi0EEESV_SV_EEEEENS5_IJNS4_10UnderscoreESY_SY_EEEEENS4_28SM100_TMA_2SM_LOAD_MULTICASTENS4_14ComposedLayoutINS4_7SwizzleILi2ELi4ELi3EEENS4_18smem_ptr_flag_bitsILi8EEENST_INS5_IJNSA_ILi8EEESI_EEENS5_IJSI_SD_EEEEEEEvNS4_8identityES11_S1B_vS1C_EENS_8epilogue10collective18CollectiveEpilogueINS1E_23Sm100TmaWarpSpecializedILi4ELi2ELi32ELb0ELb0EEEJNS5_IJSI_SH_SI_EEENS5_IJNST_ISI_SD_EENST_INS5_IJNSA_ILi32EEESC_EEENS5_IJSD_SG_EEEEEEEEaSK_aSK_NS1E_6fusion15FusionCallbacksIS1I_NS1Q_17LinearCombinationIaiaiLNS_15FloatRoundStyleE2EEES1J_S1P_JEEENS4_5SM1004TMEM4LOAD26SM100_TMEM_LOAD_32dp32b32xENS4_13SM90_TMA_LOADENS12_INS13_ILi1ELi4ELi3EEES16_NST_INS5_IJS17_S1L_EEENS5_IJS1L_SD_EEEEEEENS4_39AutoVectorizingCopyWithAssumedAlignmentILi128EEENS4_14SM90_TMA_STOREES25_S27_S27_EEEvvEEEEvNT_6ParamsE) ;  /* 0xffffff4402747950 */ /* 0x000fea0003c3ffff */
.L_x_227:
[----:B------:R-:W-:-:S00]  /*ba30*/  BRA `(.L_x_227) ;  /* 0xfffffffc00fc7947 */ /* 0x000fc0000383ffff */
[----:B------:R-:W-:-:S00]  /*ba40*/  NOP ;  /* 0x0000000000007918 */ /* 0x000fc00000000000 */
        /* <DEDUP_REMOVED lines=11> */
.L_x_228:


//--------------------- .nv.global.init           --------------------------
	.section	.nv.global.init,"aw",@progbits
.nv.global.init:
	.type		$str$27,@object
	.size		$str$27,($str$28 - $str$27)
$str$27:
        /*0000*/ 	.byte	0x28, 0x61, 0x64, 0x64, 0x72, 0x65, 0x73, 0x73, 0x20, 0x26, 0x20, 0x6d, 0x61, 0x73, 0x6b, 0x29
        /*0010*/ 	.byte	0x20, 0x3d, 0x3d, 0x20, 0x30, 0x00
	.type		$str$28,@object
	.size		$str$28,($str$26 - $str$28)
$str$28:
        /*0016*/ 	.byte	0x2f, 0x74, 0x6d, 0x70, 0x2f, 0x63, 0x75, 0x74, 0x6c, 0x61, 0x73, 0x73, 0x5f, 0x73, 0x77, 0x65
        /*0026*/ 	.byte	0x65, 0x70, 0x5f, 0x73, 0x72, 0x63, 0x2f, 0x69, 0x6e, 0x63, 0x6c, 0x75, 0x64, 0x65, 0x2f, 0x63
        /*0036*/ 	.byte	0x75, 0x74, 0x65, 0x2f, 0x70, 0x6f, 0x69, 0x6e, 0x74, 0x65, 0x72, 0x5f, 0x66, 0x6c, 0x61, 0x67
        /*0046*/ 	.byte	0x67, 0x65, 0x64, 0x2e, 0x68, 0x70, 0x70, 0x00
	.type		$str$26,@object
	.size		$str$26,($str$25 - $str$26)
$str$26:
        /*004e*/ 	.byte	0x2f, 0x74, 0x6d, 0x70, 0x2f, 0x63, 0x75, 0x74, 0x6c, 0x61, 0x73, 0x73, 0x5f, 0x73, 0x77, 0x65
        /*005e*/ 	.byte	0x65, 0x70, 0x5f, 0x73, 0x72, 0x63, 0x2f, 0x69, 0x6e, 0x63, 0x6c, 0x75, 0x64, 0x65, 0x2f, 0x63
        /*006e*/ 	.byte	0x75, 0x74, 0x65, 0x2f, 0x61, 0x74, 0x6f, 0x6d, 0x2f, 0x63, 0x6f, 0x70, 0x79, 0x5f, 0x74, 0x72
        /*007e*/ 	.byte	0x61, 0x69, 0x74, 0x73, 0x5f, 0x73, 0x6d, 0x31, 0x30, 0x30, 0x2e, 0x68, 0x70, 0x70, 0x00
	.type		$str$25,@object
	.size		$str$25,(__unnamed_1 - $str$25)
$str$25:
        /*008d*/ 	.byte	0x28, 0x28, 0x75, 0x69, 0x6e, 0x74, 0x33, 0x32, 0x5f, 0x74, 0x28, 0x74, 0x68, 0x72, 0x65, 0x61
        /*009d*/ 	.byte	0x64, 0x49, 0x64, 0x78, 0x2e, 0x78, 0x29, 0x20, 0x2f, 0x20, 0x33, 0x32, 0x29, 0x20, 0x25, 0x20
        /*00ad*/ 	.byte	0x34, 0x29, 0x20, 0x3d, 0x3d, 0x20, 0x28, 0x28, 0x28, 0x74, 0x6d, 0x65, 0x6d, 0x5f, 0x61, 0x64
        /*00bd*/ 	.byte	0x64, 0x72, 0x20, 0x3e, 0x3e, 0x20, 0x31, 0x36, 0x29, 0x20, 0x2f, 0x20, 0x33, 0x32, 0x29, 0x20
        /*00cd*/ 	.byte	0x25, 0x20, 0x34, 0x29, 0x00
	.type		__unnamed_1,@object
	.size		__unnamed_1,(__unnamed_2 - __unnamed_1)
__unnamed_1:
        /*00d2*/ 	.byte	0x61, 0x75, 0x74, 0x6f, 0x20, 0x63, 0x75, 0x74, 0x65, 0x3a, 0x3a, 0x61, 0x73, 0x5f, 0x70, 0x6f
        /* <DEDUP_REMOVED lines=24> */
        /*0262*/ 	.byte	0x3e, 0x3e, 0x5d, 0x00
	.type		__unnamed_2,@object
	.size		__unnamed_2,(__unnamed_3 - __unnamed_2)
__unnamed_2:
        /* <DEDUP_REMOVED lines=26> */
	.type		__unnamed_3,@object
	.size		__unnamed_3,(.L_3 - __unnamed_3)
__unnamed_3:
        /* <DEDUP_REMOVED lines=41> */
.L_3:


//--------------------- .nv.shared._ZN7cutlass13device_kernelINS_4gemm6kernel13GemmUniversalIN4cute5tupleIJiiiiEEENS1_10collective13CollectiveMmaINS1_35MainloopSm100TmaUmmaWarpSpecializedILi16ELi2ELi4ENS5_IJNS4_1CILi4EEENSA_ILi2EEENSA_ILi1EEEEEEEENS5_IJNSA_ILi128EEENSA_ILi256EEENSA_ILi64EEEEEEaNS5_IJlSD_lEEEaSK_NS4_8TiledMMAINS4_8MMA_AtomIJNS4_21SM100_MMA_S8_2x1SM_SSIaaiLi128ELi256ELNS4_4UMMA5MajorE0ELSP_0ELNSO_8SaturateE0EEEEEENS4_6LayoutINS5_IJSD_SD_SD_EEENS5_IJNSA_ILi0EEESV_SV_EEEEENS5_IJNS4_10UnderscoreESY_SY_EEEEENS4_28SM100_TMA_2SM_LOAD_MULTICASTENS4_14ComposedLayoutINS4_7SwizzleILi2ELi4ELi3EEENS4_18smem_ptr_flag_bitsILi8EEENST_INS5_IJNSA_ILi8EEESI_EEENS5_IJSI_SD_EEEEEEEvNS4_8identityES11_S1B_vS1C_EENS_8epilogue10collective18CollectiveEpilogueINS1E_23Sm100TmaWarpSpecializedILi4ELi2ELi32ELb0ELb0EEEJNS5_IJSI_SH_SI_EEENS5_IJNST_ISI_SD_EENST_INS5_IJNSA_ILi32EEESC_EEENS5_IJSD_SG_EEEEEEEEaSK_aSK_NS1E_6fusion15FusionCallbacksIS1I_NS1Q_17LinearCombinationIaiaiLNS_15FloatRoundStyleE2EEES1J_S1P_JEEENS4_5SM1004TMEM4LOAD26SM100_TMEM_LOAD_32dp32b32xENS4_13SM90_TMA_LOADENS12_INS13_ILi1ELi4ELi3EEES16_NST_INS5_IJS17_S1L_EEENS5_IJS1L_SD_EEEEEEENS4_39AutoVectorizingCopyWithAssumedAlignmentILi128EEENS4_14SM90_TMA_STOREES25_S27_S27_EEEvvEEEEvNT_6ParamsE --------------------------
	.section	.nv.shared._ZN7cutlass13device_kernelINS_4gemm6kernel13GemmUniversalIN4cute5tupleIJiiiiEEENS1_10collective13CollectiveMmaINS1_35MainloopSm100TmaUmmaWarpSpecializedILi16ELi2ELi4ENS5_IJNS4_1CILi4EEENSA_ILi2EEENSA_ILi1EEEEEEEENS5_IJNSA_ILi128EEENSA_ILi256EEENSA_ILi64EEEEEEaNS5_IJlSD_lEEEaSK_NS4_8TiledMMAINS4_8MMA_AtomIJNS4_21SM100_MMA_S8_2x1SM_SSIaaiLi128ELi256ELNS4_4UMMA5MajorE0ELSP_0ELNSO_8SaturateE0EEEEEENS4_6LayoutINS5_IJSD_SD_SD_EEENS5_IJNSA_ILi0EEESV_SV_EEEEENS5_IJNS4_10UnderscoreESY_SY_EEEEENS4_28SM100_TMA_2SM_LOAD_MULTICASTENS4_14ComposedLayoutINS4_7SwizzleILi2ELi4ELi3EEENS4_18smem_ptr_flag_bitsILi8EEENST_INS5_IJNSA_ILi8EEESI_EEENS5_IJSI_SD_EEEEEEEvNS4_8identityES11_S1B_vS1C_EENS_8epilogue10collective18CollectiveEpilogueINS1E_23Sm100TmaWarpSpecializedILi4ELi2ELi32ELb0ELb0EEEJNS5_IJSI_SH_SI_EEENS5_IJNST_ISI_SD_EENST_INS5_IJNSA_ILi32EEESC_EEENS5_IJSD_SG_EEEEEEEEaSK_aSK_NS1E_6fusion15FusionCallbacksIS1I_NS1Q_17LinearCombinationIaiaiLNS_15FloatRoundStyleE2EEES1J_S1P_JEEENS4_5SM1004TMEM4LOAD26SM100_TMEM_LOAD_32dp32b32xENS4_13SM90_TMA_LOADENS12_INS13_ILi1ELi4ELi3EEES16_NST_INS5_IJS17_S1L_EEENS5_IJS1L_SD_EEEEEEENS4_39AutoVectorizingCopyWithAssumedAlignmentILi128EEENS4_14SM90_TMA_STOREES25_S27_S27_EEEvvEEEEvNT_6ParamsE,"aw",@nobits
	.sectionflags	@""
	.align	16
	.zero		1024


//--------------------- .nv.shared.reserved.0     --------------------------
	.section	.nv.shared.reserved.0,"aw",@nobits
	.weak		__nv_reservedSMEM_offset_0_alias
	.size		__nv_reservedSMEM_offset_0_alias, 0, 64
	.other		__nv_reservedSMEM_offset_0_alias,@"STO_CUDA_RESERVED_SHARED STV_DEFAULT"
__nv_reservedSMEM_offset_0_alias:
	.zero		0
.nv.shared.reserved.0:
	.zero		64
	.weak		__nv_reservedSMEM_tcgen05_partition
	.type		__nv_reservedSMEM_tcgen05_partition,@object
	.size		__nv_reservedSMEM_tcgen05_partition,(.L_0 - __nv_reservedSMEM_tcgen05_partition)
__nv_reservedSMEM_tcgen05_partition:
	.zero		32
.L_0:


//--------------------- .nv.global                --------------------------
	.section	.nv.global,"aw",@nobits
.nv.global:
	.type		_ZN40_INTERNAL_57262b14_4_k_cu_b8f58808_284834cute1_E,@object
	.size		_ZN40_INTERNAL_57262b14_4_k_cu_b8f58808_284834cute1_E,(_ZN40_INTERNAL_57262b14_4_k_cu_b8f58808_284834cuda3std3__45__cpo6cbeginE - _ZN40_INTERNAL_57262b14_4_k_cu_b8f58808_284834cute1_E)
_ZN40_INTERNAL_57262b14_4_k_cu_b8f58808_284834cute1_E:
	.zero		1
	.type		_ZN40_INTERNAL_57262b14_4_k_cu_b8f58808_284834cuda3std3__45__cpo6cbeginE,@object
	.size		_ZN40_INTERNAL_57262b14_4_k_cu_b8f58808_284834cuda3std3__45__cpo6cbeginE,(_ZN40_INTERNAL_57262b14_4_k_cu_b8f58808_284834cuda3std3__48in_placeE - _ZN40_INTERNAL_57262b14_4_k_cu_b8f58808_284834cuda3std3__45__cpo6cbeginE)
_ZN40_INTERNAL_57262b14_4_k_cu_b8f58808_284834cuda3std3__45__cpo6cbeginE:
	.zero		1
	.type		_ZN40_INTERNAL_57262b14_4_k_cu_b8f58808_284834cuda3std3__48in_placeE,@object
	.size		_ZN40_INTERNAL_57262b14_4_k_cu_b8f58808_284834cuda3std3__48in_placeE,(_ZN40_INTERNAL_57262b14_4_k_cu_b8f58808_284834cuda3std6ranges3__45__cpo9iter_moveE - _ZN40_INTERNAL_57262b14_4_k_cu_b8f58808_284834cuda3std3__48in_placeE)
_ZN40_INTERNAL_57262b14_4_k_cu_b8f58808_284834cuda3std3__48in_placeE:
	.zero		1
	.type		_ZN40_INTERNAL_57262b14_4_k_cu_b8f58808_284834cuda3std6ranges3__45__cpo9iter_moveE,@object
	.size		_ZN40_INTERNAL_57262b14_4_k_cu_b8f58808_284834cuda3std6ranges3__45__cpo9iter_moveE,(_ZN40_INTERNAL_57262b14_4_k_cu_b8f58808_284834cuda3std3__45__cpo5beginE - _ZN40_INTERNAL_57262b14_4_k_cu_b8f58808_284834cuda3std6ranges3__45__cpo9iter_moveE)
_ZN40_INTERNAL_57262b14_4_k_cu_b8f58808_284834cuda3std6ranges3__45__cpo9iter_moveE:
	.zero		1
	.type		_ZN40_INTERNAL_57262b14_4_k_cu_b8f58808_284834cuda3std3__45__cpo5beginE,@object
	.size		_ZN40_INTERNAL_57262b14_4_k_cu_b8f58808_284834cuda3std3__45__cpo5beginE,(_ZN40_INTERNAL_57262b14_4_k_cu_b8f58808_284834cuda3std3__442_GLOBAL__N__57262b14_4_k_cu_b8f58808_284836ignoreE - _ZN40_INTERNAL_57262b14_4_k_cu_b8f58808_284834cuda3std3__45__cpo5beginE)
_ZN40_INTERNAL_57262b14_4_k_cu_b8f58808_284834cuda3std3__45__cpo5beginE:
	.zero		1
	.type		_ZN40_INTERNAL_57262b14_4_k_cu_b8f58808_284834cuda3std3__442_GLOBAL__N__57262b14_4_k_cu_b8f58808_284836ignoreE,@object
	.size		_ZN40_INTERNAL_57262b14_4_k_cu_b8f58808_284834cuda3std3__442_GLOBAL__N__57262b14_4_k_cu_b8f58808_284836ignoreE,(_ZN40_INTERNAL_57262b14_4_k_cu_b8f58808_284834cute7productE - _ZN40_INTERNAL_57262b14_4_k_cu_b8f58808_284834cuda3std3__442_GLOBAL__N__57262b14_4_k_cu_b8f58808_284836ignoreE)
_ZN40_INTERNAL_57262b14_4_k_cu_b8f58808_284834cuda3std3__442_GLOBAL__N__57262b14_4_k_cu_b8f58808_284836ignoreE:
	.zero		1
	.type		_ZN40_INTERNAL_57262b14_4_k_cu_b8f58808_284834cute7productE,@object
	.size		_ZN40_INTERNAL_57262b14_4_k_cu_b8f58808_284834cute7productE,(_ZN40_INTERNAL_57262b14_4_k_cu_b8f58808_284834cuda3std3__45__cpo3endE - _ZN40_INTERNAL_57262b14_4_k_cu_b8f58808_284834cute7productE)
_ZN40_INTERNAL_57262b14_4_k_cu_b8f58808_284834cute7productE:
	.zero		1
	.type		_ZN40_INTERNAL_57262b14_4_k_cu_b8f58808_284834cuda3std3__45__cpo3endE,@object
	.size		_ZN40_INTERNAL_57262b14_4_k_cu_b8f58808_284834cuda3std3__45__cpo3endE,(_ZN40_INTERNAL_57262b14_4_k_cu_b8f58808_284834cuda3std3__419piecewise_constructE - _ZN40_INTERNAL_57262b14_4_k_cu_b8f58808_284834cuda3std3__45__cpo3endE)
_ZN40_INTERNAL_57262b14_4_k_cu_b8f58808_284834cuda3std3__45__cpo3endE:
	.zero		1
	.type		_ZN40_INTERNAL_57262b14_4_k_cu_b8f58808_284834cuda3std3__419piecewise_constructE,@object
	.size		_ZN40_INTERNAL_57262b14_4_k_cu_b8f58808_284834cuda3std3__419piecewise_constructE,(_ZN40_INTERNAL_57262b14_4_k_cu_b8f58808_284834cuda3std3__45__cpo4cendE - _ZN40_INTERNAL_57262b14_4_k_cu_b8f58808_284834cuda3std3__419piecewise_constructE)
_ZN40_INTERNAL_57262b14_4_k_cu_b8f58808_284834cuda3std3__419piecewise_constructE:
	.zero		1
	.type		_ZN40_INTERNAL_57262b14_4_k_cu_b8f58808_284834cuda3std3__45__cpo4cendE,@object
	.size		_ZN40_INTERNAL_57262b14_4_k_cu_b8f58808_284834cuda3std3__45__cpo4cendE,(_ZN40_INTERNAL_57262b14_4_k_cu_b8f58808_284834cuda3std6ranges3__45__cpo4swapE - _ZN40_INTERNAL_57262b14_4_k_cu_b8f58808_284834cuda3std3__45__cpo4cendE)
_ZN40_INTERNAL_57262b14_4_k_cu_b8f58808_284834cuda3std3__45__cpo4cendE:
	.zero		1
	.type		_ZN40_INTERNAL_57262b14_4_k_cu_b8f58808_284834cuda3std6ranges3__45__cpo4swapE,@object
	.size		_ZN40_INTERNAL_57262b14_4_k_cu_b8f58808_284834cuda3std6ranges3__45__cpo4swapE,(.L_11 - _ZN40_INTERNAL_57262b14_4_k_cu_b8f58808_284834cuda3std6ranges3__45__cpo4swapE)
_ZN40_INTERNAL_57262b14_4_k_cu_b8f58808_284834cuda3std6ranges3__45__cpo4swapE:
	.zero		1
.L_11:


//--------------------- .nv.constant0._ZN7cutlass13device_kernelINS_4gemm6kernel13GemmUniversalIN4cute5tupleIJiiiiEEENS1_10collective13CollectiveMmaINS1_35MainloopSm100TmaUmmaWarpSpecializedILi16ELi2ELi4ENS5_IJNS4_1CILi4EEENSA_ILi2EEENSA_ILi1EEEEEEEENS5_IJNSA_ILi128EEENSA_ILi256EEENSA_ILi64EEEEEEaNS5_IJlSD_lEEEaSK_NS4_8TiledMMAINS4_8MMA_AtomIJNS4_21SM100_MMA_S8_2x1SM_SSIaaiLi128ELi256ELNS4_4UMMA5MajorE0ELSP_0ELNSO_8SaturateE0EEEEEENS4_6LayoutINS5_IJSD_SD_SD_EEENS5_IJNSA_ILi0EEESV_SV_EEEEENS5_IJNS4_10UnderscoreESY_SY_EEEEENS4_28SM100_TMA_2SM_LOAD_MULTICASTENS4_14ComposedLayoutINS4_7SwizzleILi2ELi4ELi3EEENS4_18smem_ptr_flag_bitsILi8EEENST_INS5_IJNSA_ILi8EEESI_EEENS5_IJSI_SD_EEEEEEEvNS4_8identityES11_S1B_vS1C_EENS_8epilogue10collective18CollectiveEpilogueINS1E_23Sm100TmaWarpSpecializedILi4ELi2ELi32ELb0ELb0EEEJNS5_IJSI_SH_SI_EEENS5_IJNST_ISI_SD_EENST_INS5_IJNSA_ILi32EEESC_EEENS5_IJSD_SG_EEEEEEEEaSK_aSK_NS1E_6fusion15FusionCallbacksIS1I_NS1Q_17LinearCombinationIaiaiLNS_15FloatRoundStyleE2EEES1J_S1P_JEEENS4_5SM1004TMEM4LOAD26SM100_TMEM_LOAD_32dp32b32xENS4_13SM90_TMA_LOADENS12_INS13_ILi1ELi4ELi3EEES16_NST_INS5_IJS17_S1L_EEENS5_IJS1L_SD_EEEEEEENS4_39AutoVectorizingCopyWithAssumedAlignmentILi128EEENS4_14SM90_TMA_STOREES25_S27_S27_EEEvvEEEEvNT_6ParamsE --------------------------
	.section	.nv.constant0._ZN7cutlass13device_kernelINS_4gemm6kernel13GemmUniversalIN4cute5tupleIJiiiiEEENS1_10collective13CollectiveMmaINS1_35MainloopSm100TmaUmmaWarpSpecializedILi16ELi2ELi4ENS5_IJNS4_1CILi4EEENSA_ILi2EEENSA_ILi1EEEEEEEENS5_IJNSA_ILi128EEENSA_ILi256EEENSA_ILi64EEEEEEaNS5_IJlSD_lEEEaSK_NS4_8TiledMMAINS4_8MMA_AtomIJNS4_21SM100_MMA_S8_2x1SM_SSIaaiLi128ELi256ELNS4_4UMMA5MajorE0ELSP_0ELNSO_8SaturateE0EEEEEENS4_6LayoutINS5_IJSD_SD_SD_EEENS5_IJNSA_ILi0EEESV_SV_EEEEENS5_IJNS4_10UnderscoreESY_SY_EEEEENS4_28SM100_TMA_2SM_LOAD_MULTICASTENS4_14ComposedLayoutINS4_7SwizzleILi2ELi4ELi3EEENS4_18smem_ptr_flag_bitsILi8EEENST_INS5_IJNSA_ILi8EEESI_EEENS5_IJSI_SD_EEEEEEEvNS4_8identityES11_S1B_vS1C_EENS_8epilogue10collective18CollectiveEpilogueINS1E_23Sm100TmaWarpSpecializedILi4ELi2ELi32ELb0ELb0EEEJNS5_IJSI_SH_SI_EEENS5_IJNST_ISI_SD_EENST_INS5_IJNSA_ILi32EEESC_EEENS5_IJSD_SG_EEEEEEEEaSK_aSK_NS1E_6fusion15FusionCallbacksIS1I_NS1Q_17LinearCombinationIaiaiLNS_15FloatRoundStyleE2EEES1J_S1P_JEEENS4_5SM1004TMEM4LOAD26SM100_TMEM_LOAD_32dp32b32xENS4_13SM90_TMA_LOADENS12_INS13_ILi1ELi4ELi3EEES16_NST_INS5_IJS17_S1L_EEENS5_IJS1L_SD_EEEEEEENS4_39AutoVectorizingCopyWithAssumedAlignmentILi128EEENS4_14SM90_TMA_STOREES25_S27_S27_EEEvvEEEEvNT_6ParamsE,"a",@progbits
	.sectionflags	@""
	.align	4
.nv.constant0._ZN7cutlass13device_kernelINS_4gemm6kernel13GemmUniversalIN4cute5tupleIJiiiiEEENS1_10collective13CollectiveMmaINS1_35MainloopSm100TmaUmmaWarpSpecializedILi16ELi2ELi4ENS5_IJNS4_1CILi4EEENSA_ILi2EEENSA_ILi1EEEEEEEENS5_IJNSA_ILi128EEENSA_ILi256EEENSA_ILi64EEEEEEaNS5_IJlSD_lEEEaSK_NS4_8TiledMMAINS4_8MMA_AtomIJNS4_21SM100_MMA_S8_2x1SM_SSIaaiLi128ELi256ELNS4_4UMMA5MajorE0ELSP_0ELNSO_8SaturateE0EEEEEENS4_6LayoutINS5_IJSD_SD_SD_EEENS5_IJNSA_ILi0EEESV_SV_EEEEENS5_IJNS4_10UnderscoreESY_SY_EEEEENS4_28SM100_TMA_2SM_LOAD_MULTICASTENS4_14ComposedLayoutINS4_7SwizzleILi2ELi4ELi3EEENS4_18smem_ptr_flag_bitsILi8EEENST_INS5_IJNSA_ILi8EEESI_EEENS5_IJSI_SD_EEEEEEEvNS4_8identityES11_S1B_vS1C_EENS_8epilogue10collective18CollectiveEpilogueINS1E_23Sm100TmaWarpSpecializedILi4ELi2ELi32ELb0ELb0EEEJNS5_IJSI_SH_SI_EEENS5_IJNST_ISI_SD_EENST_INS5_IJNSA_ILi32EEESC_EEENS5_IJSD_SG_EEEEEEEEaSK_aSK_NS1E_6fusion15FusionCallbacksIS1I_NS1Q_17LinearCombinationIaiaiLNS_15FloatRoundStyleE2EEES1J_S1P_JEEENS4_5SM1004TMEM4LOAD26SM100_TMEM_LOAD_32dp32b32xENS4_13SM90_TMA_LOADENS12_INS13_ILi1ELi4ELi3EEES16_NST_INS5_IJS17_S1L_EEENS5_IJS1L_SD_EEEEEEENS4_39AutoVectorizingCopyWithAssumedAlignmentILi128EEENS4_14SM90_TMA_STOREES25_S27_S27_EEEvvEEEEvNT_6ParamsE:
	.zero		2944


//--------------------- SYMBOLS --------------------------

	.type		.nv.reservedSmem.offset0,@object
	.size		.nv.reservedSmem.offset0,0x4
	.type		.nv.reservedSmem.cap,@object
	.size		.nv.reservedSmem.cap,0x4
	.type		__assertfail,@function
